//
// Generated by NVIDIA NVVM Compiler
//
// Compiler Build ID: CL-36424714
// Cuda compilation tools, release 13.0, V13.0.88
// Based on NVVM 20.0.0
//

.version 9.0
.target sm_100
.address_size 64

	// .globl	_Z4ker1PKdS0_Pdi
// _ZZ4ker3PKdS0_PdiE3s_A has been demoted
// _ZZ4ker3PKdS0_PdiE3s_B has been demoted
// _ZZ7ker3_v2PKdS0_PdiE3s_A has been demoted
// _ZZ7ker3_v2PKdS0_PdiE3s_B has been demoted
// _ZZ4ker4PKdS0_PdiE3s_A has been demoted
// _ZZ4ker4PKdS0_PdiE3s_B has been demoted

.visible .entry _Z4ker1PKdS0_Pdi(
	.param .u64 .ptr .align 1 _Z4ker1PKdS0_Pdi_param_0,
	.param .u64 .ptr .align 1 _Z4ker1PKdS0_Pdi_param_1,
	.param .u64 .ptr .align 1 _Z4ker1PKdS0_Pdi_param_2,
	.param .u32 _Z4ker1PKdS0_Pdi_param_3
)
{
	.reg .pred 	%p<10>;
	.reg .b32 	%r<43>;
	.reg .b64 	%rd<67>;
	.reg .b64 	%fd<67>;

	ld.param.u64 	%rd14, [_Z4ker1PKdS0_Pdi_param_0];
	ld.param.u64 	%rd15, [_Z4ker1PKdS0_Pdi_param_1];
	ld.param.u32 	%r18, [_Z4ker1PKdS0_Pdi_param_3];
	cvta.to.global.u64 	%rd1, %rd15;
	cvta.to.global.u64 	%rd2, %rd14;
	mov.u32 	%r19, %ntid.x;
	mov.u32 	%r20, %ctaid.x;
	mov.u32 	%r21, %tid.x;
	mad.lo.s32 	%r1, %r19, %r20, %r21;
	mov.u32 	%r22, %ntid.y;
	mov.u32 	%r23, %ctaid.y;
	mov.u32 	%r24, %tid.y;
	mad.lo.s32 	%r25, %r22, %r23, %r24;
	max.s32 	%r26, %r1, %r25;
	setp.ge.s32 	%p1, %r26, %r18;
	@%p1 bra 	$L__BB0_13;
	mul.lo.s32 	%r3, %r18, %r25;
	and.b32  	%r4, %r18, 7;
	setp.lt.u32 	%p2, %r18, 8;
	mov.f64 	%fd66, 0d0000000000000000;
	mov.b32 	%r41, 0;
	@%p2 bra 	$L__BB0_4;
	and.b32  	%r28, %r18, 2147483640;
	neg.s32 	%r39, %r28;
	mul.wide.s32 	%rd16, %r18, 8;
	add.s64 	%rd3, %rd1, %rd16;
	mul.wide.s32 	%rd17, %r18, 16;
	add.s64 	%rd4, %rd1, %rd17;
	mul.wide.s32 	%rd18, %r18, 24;
	add.s64 	%rd5, %rd1, %rd18;
	mul.wide.s32 	%rd19, %r18, 32;
	add.s64 	%rd6, %rd1, %rd19;
	mul.wide.s32 	%rd20, %r18, 40;
	add.s64 	%rd7, %rd1, %rd20;
	mul.wide.s32 	%rd21, %r18, 48;
	add.s64 	%rd8, %rd1, %rd21;
	mul.wide.s32 	%rd22, %r18, 56;
	add.s64 	%rd9, %rd1, %rd22;
	mul.wide.u32 	%rd23, %r3, 8;
	add.s64 	%rd24, %rd23, %rd2;
	add.s64 	%rd66, %rd24, 32;
	mov.f64 	%fd66, 0d0000000000000000;
	mov.u32 	%r38, %r1;
$L__BB0_3:
	.pragma "nounroll";
	and.b32  	%r41, %r18, 2147483640;
	mul.wide.s32 	%rd25, %r38, 8;
	add.s64 	%rd26, %rd3, %rd25;
	add.s64 	%rd27, %rd4, %rd25;
	add.s64 	%rd28, %rd5, %rd25;
	add.s64 	%rd29, %rd6, %rd25;
	add.s64 	%rd30, %rd7, %rd25;
	add.s64 	%rd31, %rd8, %rd25;
	add.s64 	%rd32, %rd9, %rd25;
	add.s64 	%rd33, %rd1, %rd25;
	ld.global.f64 	%fd16, [%rd66+-32];
	ld.global.f64 	%fd17, [%rd33];
	fma.rn.f64 	%fd18, %fd16, %fd17, %fd66;
	ld.global.f64 	%fd19, [%rd66+-24];
	ld.global.f64 	%fd20, [%rd26];
	fma.rn.f64 	%fd21, %fd19, %fd20, %fd18;
	ld.global.f64 	%fd22, [%rd66+-16];
	ld.global.f64 	%fd23, [%rd27];
	fma.rn.f64 	%fd24, %fd22, %fd23, %fd21;
	ld.global.f64 	%fd25, [%rd66+-8];
	ld.global.f64 	%fd26, [%rd28];
	fma.rn.f64 	%fd27, %fd25, %fd26, %fd24;
	ld.global.f64 	%fd28, [%rd66];
	ld.global.f64 	%fd29, [%rd29];
	fma.rn.f64 	%fd30, %fd28, %fd29, %fd27;
	ld.global.f64 	%fd31, [%rd66+8];
	ld.global.f64 	%fd32, [%rd30];
	fma.rn.f64 	%fd33, %fd31, %fd32, %fd30;
	ld.global.f64 	%fd34, [%rd66+16];
	ld.global.f64 	%fd35, [%rd31];
	fma.rn.f64 	%fd36, %fd34, %fd35, %fd33;
	ld.global.f64 	%fd37, [%rd66+24];
	ld.global.f64 	%fd38, [%rd32];
	fma.rn.f64 	%fd66, %fd37, %fd38, %fd36;
	add.s32 	%r39, %r39, 8;
	shl.b32 	%r29, %r18, 3;
	add.s32 	%r38, %r38, %r29;
	add.s64 	%rd66, %rd66, 64;
	setp.ne.s32 	%p3, %r39, 0;
	@%p3 bra 	$L__BB0_3;
$L__BB0_4:
	setp.eq.s32 	%p4, %r4, 0;
	@%p4 bra 	$L__BB0_12;
	and.b32  	%r12, %r18, 3;
	setp.lt.u32 	%p5, %r4, 4;
	@%p5 bra 	$L__BB0_7;
	add.s32 	%r30, %r41, %r3;
	mul.wide.u32 	%rd34, %r30, 8;
	add.s64 	%rd35, %rd2, %rd34;
	ld.global.f64 	%fd40, [%rd35];
	mad.lo.s32 	%r31, %r41, %r18, %r1;
	mul.wide.s32 	%rd36, %r31, 8;
	add.s64 	%rd37, %rd1, %rd36;
	ld.global.f64 	%fd41, [%rd37];
	fma.rn.f64 	%fd42, %fd40, %fd41, %fd66;
	cvt.u64.u32 	%rd38, %r3;
	cvt.u64.u32 	%rd39, %r41;
	add.s64 	%rd40, %rd39, %rd38;
	shl.b64 	%rd41, %rd40, 3;
	add.s64 	%rd42, %rd2, %rd41;
	ld.global.f64 	%fd43, [%rd42+8];
	mul.wide.s32 	%rd43, %r18, 8;
	add.s64 	%rd44, %rd37, %rd43;
	ld.global.f64 	%fd44, [%rd44];
	fma.rn.f64 	%fd45, %fd43, %fd44, %fd42;
	ld.global.f64 	%fd46, [%rd42+16];
	add.s64 	%rd45, %rd44, %rd43;
	ld.global.f64 	%fd47, [%rd45];
	fma.rn.f64 	%fd48, %fd46, %fd47, %fd45;
	ld.global.f64 	%fd49, [%rd42+24];
	add.s64 	%rd46, %rd45, %rd43;
	ld.global.f64 	%fd50, [%rd46];
	fma.rn.f64 	%fd66, %fd49, %fd50, %fd48;
	add.s32 	%r41, %r41, 4;
$L__BB0_7:
	setp.eq.s32 	%p6, %r12, 0;
	@%p6 bra 	$L__BB0_12;
	setp.eq.s32 	%p7, %r12, 1;
	@%p7 bra 	$L__BB0_10;
	add.s32 	%r32, %r41, %r3;
	mul.wide.u32 	%rd47, %r32, 8;
	add.s64 	%rd48, %rd2, %rd47;
	ld.global.f64 	%fd52, [%rd48];
	mad.lo.s32 	%r33, %r41, %r18, %r1;
	mul.wide.s32 	%rd49, %r33, 8;
	add.s64 	%rd50, %rd1, %rd49;
	ld.global.f64 	%fd53, [%rd50];
	fma.rn.f64 	%fd54, %fd52, %fd53, %fd66;
	cvt.u64.u32 	%rd51, %r3;
	cvt.u64.u32 	%rd52, %r41;
	add.s64 	%rd53, %rd52, %rd51;
	shl.b64 	%rd54, %rd53, 3;
	add.s64 	%rd55, %rd2, %rd54;
	ld.global.f64 	%fd55, [%rd55+8];
	mul.wide.s32 	%rd56, %r18, 8;
	add.s64 	%rd57, %rd50, %rd56;
	ld.global.f64 	%fd56, [%rd57];
	fma.rn.f64 	%fd66, %fd55, %fd56, %fd54;
	add.s32 	%r41, %r41, 2;
$L__BB0_10:
	and.b32  	%r34, %r18, 1;
	setp.eq.b32 	%p8, %r34, 1;
	not.pred 	%p9, %p8;
	@%p9 bra 	$L__BB0_12;
	add.s32 	%r35, %r41, %r3;
	mul.wide.u32 	%rd58, %r35, 8;
	add.s64 	%rd59, %rd2, %rd58;
	ld.global.f64 	%fd57, [%rd59];
	mad.lo.s32 	%r36, %r41, %r18, %r1;
	mul.wide.s32 	%rd60, %r36, 8;
	add.s64 	%rd61, %rd1, %rd60;
	ld.global.f64 	%fd58, [%rd61];
	fma.rn.f64 	%fd66, %fd57, %fd58, %fd66;
$L__BB0_12:
	ld.param.u64 	%rd65, [_Z4ker1PKdS0_Pdi_param_2];
	add.s32 	%r37, %r3, %r1;
	cvta.to.global.u64 	%rd62, %rd65;
	mul.wide.s32 	%rd63, %r37, 8;
	add.s64 	%rd64, %rd62, %rd63;
	st.global.f64 	[%rd64], %fd66;
$L__BB0_13:
	ret;

}
	// .globl	_Z4ker2PKdS0_Pdi
.visible .entry _Z4ker2PKdS0_Pdi(
	.param .u64 .ptr .align 1 _Z4ker2PKdS0_Pdi_param_0,
	.param .u64 .ptr .align 1 _Z4ker2PKdS0_Pdi_param_1,
	.param .u64 .ptr .align 1 _Z4ker2PKdS0_Pdi_param_2,
	.param .u32 _Z4ker2PKdS0_Pdi_param_3
)
{
	.reg .pred 	%p<10>;
	.reg .b32 	%r<44>;
	.reg .b64 	%rd<67>;
	.reg .b64 	%fd<67>;

	ld.param.u64 	%rd14, [_Z4ker2PKdS0_Pdi_param_0];
	ld.param.u64 	%rd15, [_Z4ker2PKdS0_Pdi_param_1];
	ld.param.u32 	%r18, [_Z4ker2PKdS0_Pdi_param_3];
	cvta.to.global.u64 	%rd1, %rd15;
	cvta.to.global.u64 	%rd2, %rd14;
	mov.u32 	%r19, %ctaid.x;
	shl.b32 	%r20, %r19, 5;
	mov.u32 	%r21, %tid.x;
	shr.u32 	%r22, %r21, 5;
	or.b32  	%r1, %r20, %r22;
	mov.u32 	%r23, %ctaid.y;
	shl.b32 	%r24, %r23, 5;
	and.b32  	%r25, %r21, 31;
	or.b32  	%r26, %r24, %r25;
	max.s32 	%r27, %r1, %r26;
	setp.ge.s32 	%p1, %r27, %r18;
	@%p1 bra 	$L__BB1_13;
	mul.lo.s32 	%r3, %r18, %r26;
	and.b32  	%r4, %r18, 7;
	setp.lt.u32 	%p2, %r18, 8;
	mov.f64 	%fd66, 0d0000000000000000;
	mov.b32 	%r42, 0;
	@%p2 bra 	$L__BB1_4;
	and.b32  	%r29, %r18, 2147483640;
	neg.s32 	%r40, %r29;
	mul.wide.s32 	%rd16, %r18, 8;
	add.s64 	%rd3, %rd1, %rd16;
	mul.wide.s32 	%rd17, %r18, 16;
	add.s64 	%rd4, %rd1, %rd17;
	mul.wide.s32 	%rd18, %r18, 24;
	add.s64 	%rd5, %rd1, %rd18;
	mul.wide.s32 	%rd19, %r18, 32;
	add.s64 	%rd6, %rd1, %rd19;
	mul.wide.s32 	%rd20, %r18, 40;
	add.s64 	%rd7, %rd1, %rd20;
	mul.wide.s32 	%rd21, %r18, 48;
	add.s64 	%rd8, %rd1, %rd21;
	mul.wide.s32 	%rd22, %r18, 56;
	add.s64 	%rd9, %rd1, %rd22;
	mul.wide.u32 	%rd23, %r3, 8;
	add.s64 	%rd24, %rd23, %rd2;
	add.s64 	%rd66, %rd24, 32;
	mov.f64 	%fd66, 0d0000000000000000;
	mov.u32 	%r39, %r1;
$L__BB1_3:
	.pragma "nounroll";
	and.b32  	%r42, %r18, 2147483640;
	mul.wide.s32 	%rd25, %r39, 8;
	add.s64 	%rd26, %rd3, %rd25;
	add.s64 	%rd27, %rd4, %rd25;
	add.s64 	%rd28, %rd5, %rd25;
	add.s64 	%rd29, %rd6, %rd25;
	add.s64 	%rd30, %rd7, %rd25;
	add.s64 	%rd31, %rd8, %rd25;
	add.s64 	%rd32, %rd9, %rd25;
	add.s64 	%rd33, %rd1, %rd25;
	ld.global.f64 	%fd16, [%rd66+-32];
	ld.global.f64 	%fd17, [%rd33];
	fma.rn.f64 	%fd18, %fd16, %fd17, %fd66;
	ld.global.f64 	%fd19, [%rd66+-24];
	ld.global.f64 	%fd20, [%rd26];
	fma.rn.f64 	%fd21, %fd19, %fd20, %fd18;
	ld.global.f64 	%fd22, [%rd66+-16];
	ld.global.f64 	%fd23, [%rd27];
	fma.rn.f64 	%fd24, %fd22, %fd23, %fd21;
	ld.global.f64 	%fd25, [%rd66+-8];
	ld.global.f64 	%fd26, [%rd28];
	fma.rn.f64 	%fd27, %fd25, %fd26, %fd24;
	ld.global.f64 	%fd28, [%rd66];
	ld.global.f64 	%fd29, [%rd29];
	fma.rn.f64 	%fd30, %fd28, %fd29, %fd27;
	ld.global.f64 	%fd31, [%rd66+8];
	ld.global.f64 	%fd32, [%rd30];
	fma.rn.f64 	%fd33, %fd31, %fd32, %fd30;
	ld.global.f64 	%fd34, [%rd66+16];
	ld.global.f64 	%fd35, [%rd31];
	fma.rn.f64 	%fd36, %fd34, %fd35, %fd33;
	ld.global.f64 	%fd37, [%rd66+24];
	ld.global.f64 	%fd38, [%rd32];
	fma.rn.f64 	%fd66, %fd37, %fd38, %fd36;
	add.s32 	%r40, %r40, 8;
	shl.b32 	%r30, %r18, 3;
	add.s32 	%r39, %r39, %r30;
	add.s64 	%rd66, %rd66, 64;
	setp.ne.s32 	%p3, %r40, 0;
	@%p3 bra 	$L__BB1_3;
$L__BB1_4:
	setp.eq.s32 	%p4, %r4, 0;
	@%p4 bra 	$L__BB1_12;
	and.b32  	%r12, %r18, 3;
	setp.lt.u32 	%p5, %r4, 4;
	@%p5 bra 	$L__BB1_7;
	add.s32 	%r31, %r42, %r3;
	mul.wide.u32 	%rd34, %r31, 8;
	add.s64 	%rd35, %rd2, %rd34;
	ld.global.f64 	%fd40, [%rd35];
	mad.lo.s32 	%r32, %r42, %r18, %r1;
	mul.wide.s32 	%rd36, %r32, 8;
	add.s64 	%rd37, %rd1, %rd36;
	ld.global.f64 	%fd41, [%rd37];
	fma.rn.f64 	%fd42, %fd40, %fd41, %fd66;
	cvt.u64.u32 	%rd38, %r3;
	cvt.u64.u32 	%rd39, %r42;
	add.s64 	%rd40, %rd39, %rd38;
	shl.b64 	%rd41, %rd40, 3;
	add.s64 	%rd42, %rd2, %rd41;
	ld.global.f64 	%fd43, [%rd42+8];
	mul.wide.s32 	%rd43, %r18, 8;
	add.s64 	%rd44, %rd37, %rd43;
	ld.global.f64 	%fd44, [%rd44];
	fma.rn.f64 	%fd45, %fd43, %fd44, %fd42;
	ld.global.f64 	%fd46, [%rd42+16];
	add.s64 	%rd45, %rd44, %rd43;
	ld.global.f64 	%fd47, [%rd45];
	fma.rn.f64 	%fd48, %fd46, %fd47, %fd45;
	ld.global.f64 	%fd49, [%rd42+24];
	add.s64 	%rd46, %rd45, %rd43;
	ld.global.f64 	%fd50, [%rd46];
	fma.rn.f64 	%fd66, %fd49, %fd50, %fd48;
	add.s32 	%r42, %r42, 4;
$L__BB1_7:
	setp.eq.s32 	%p6, %r12, 0;
	@%p6 bra 	$L__BB1_12;
	setp.eq.s32 	%p7, %r12, 1;
	@%p7 bra 	$L__BB1_10;
	add.s32 	%r33, %r42, %r3;
	mul.wide.u32 	%rd47, %r33, 8;
	add.s64 	%rd48, %rd2, %rd47;
	ld.global.f64 	%fd52, [%rd48];
	mad.lo.s32 	%r34, %r42, %r18, %r1;
	mul.wide.s32 	%rd49, %r34, 8;
	add.s64 	%rd50, %rd1, %rd49;
	ld.global.f64 	%fd53, [%rd50];
	fma.rn.f64 	%fd54, %fd52, %fd53, %fd66;
	cvt.u64.u32 	%rd51, %r3;
	cvt.u64.u32 	%rd52, %r42;
	add.s64 	%rd53, %rd52, %rd51;
	shl.b64 	%rd54, %rd53, 3;
	add.s64 	%rd55, %rd2, %rd54;
	ld.global.f64 	%fd55, [%rd55+8];
	mul.wide.s32 	%rd56, %r18, 8;
	add.s64 	%rd57, %rd50, %rd56;
	ld.global.f64 	%fd56, [%rd57];
	fma.rn.f64 	%fd66, %fd55, %fd56, %fd54;
	add.s32 	%r42, %r42, 2;
$L__BB1_10:
	and.b32  	%r35, %r18, 1;
	setp.eq.b32 	%p8, %r35, 1;
	not.pred 	%p9, %p8;
	@%p9 bra 	$L__BB1_12;
	add.s32 	%r36, %r42, %r3;
	mul.wide.u32 	%rd58, %r36, 8;
	add.s64 	%rd59, %rd2, %rd58;
	ld.global.f64 	%fd57, [%rd59];
	mad.lo.s32 	%r37, %r42, %r18, %r1;
	mul.wide.s32 	%rd60, %r37, 8;
	add.s64 	%rd61, %rd1, %rd60;
	ld.global.f64 	%fd58, [%rd61];
	fma.rn.f64 	%fd66, %fd57, %fd58, %fd66;
$L__BB1_12:
	ld.param.u64 	%rd65, [_Z4ker2PKdS0_Pdi_param_2];
	add.s32 	%r38, %r3, %r1;
	cvta.to.global.u64 	%rd62, %rd65;
	mul.wide.s32 	%rd63, %r38, 8;
	add.s64 	%rd64, %rd62, %rd63;
	st.global.f64 	[%rd64], %fd66;
$L__BB1_13:
	ret;

}
	// .globl	_Z4ker3PKdS0_Pdi
.visible .entry _Z4ker3PKdS0_Pdi(
	.param .u64 .ptr .align 1 _Z4ker3PKdS0_Pdi_param_0,
	.param .u64 .ptr .align 1 _Z4ker3PKdS0_Pdi_param_1,
	.param .u64 .ptr .align 1 _Z4ker3PKdS0_Pdi_param_2,
	.param .u32 _Z4ker3PKdS0_Pdi_param_3
)
{
	.reg .pred 	%p<6>;
	.reg .b32 	%r<41>;
	.reg .b64 	%rd<13>;
	.reg .b64 	%fd<108>;
	// demoted variable
	.shared .align 8 .b8 _ZZ4ker3PKdS0_PdiE3s_A[8192];
	// demoted variable
	.shared .align 8 .b8 _ZZ4ker3PKdS0_PdiE3s_B[8192];
	ld.param.u64 	%rd4, [_Z4ker3PKdS0_Pdi_param_0];
	ld.param.u64 	%rd5, [_Z4ker3PKdS0_Pdi_param_1];
	ld.param.u64 	%rd6, [_Z4ker3PKdS0_Pdi_param_2];
	ld.param.u32 	%r23, [_Z4ker3PKdS0_Pdi_param_3];
	mov.u32 	%r24, %ctaid.x;
	shl.b32 	%r1, %r24, 5;
	mov.u32 	%r37, %tid.x;
	add.s32 	%r3, %r1, %r37;
	mov.u32 	%r25, %ctaid.y;
	shl.b32 	%r26, %r25, 5;
	mov.u32 	%r4, %tid.y;
	add.s32 	%r5, %r26, %r4;
	max.s32 	%r27, %r5, %r3;
	setp.ge.s32 	%p1, %r27, %r23;
	@%p1 bra 	$L__BB2_7;
	shr.u32 	%r28, %r23, 5;
	and.b32  	%r29, %r23, -2147483617;
	setp.ne.s32 	%p2, %r29, 0;
	selp.u32 	%r30, 1, 0, %p2;
	add.s32 	%r6, %r28, %r30;
	setp.eq.s32 	%p3, %r6, 0;
	mov.f64 	%fd107, 0d0000000000000000;
	@%p3 bra 	$L__BB2_6;
	shl.b32 	%r31, %r37, 8;
	mov.u32 	%r32, _ZZ4ker3PKdS0_PdiE3s_A;
	shl.b32 	%r33, %r4, 3;
	add.s32 	%r10, %r32, %r33;
	add.s32 	%r7, %r10, %r31;
	mov.u32 	%r34, _ZZ4ker3PKdS0_PdiE3s_B;
	add.s32 	%r8, %r34, %r31;
	add.s32 	%r9, %r8, %r33;
	neg.s32 	%r40, %r6;
	mad.lo.s32 	%r35, %r4, %r23, %r37;
	add.s32 	%r39, %r35, %r1;
	shl.b32 	%r13, %r23, 5;
	mad.lo.s32 	%r38, %r23, %r5, %r37;
	cvta.to.global.u64 	%rd1, %rd4;
	cvta.to.global.u64 	%rd2, %rd5;
	mov.f64 	%fd107, 0d0000000000000000;
$L__BB2_3:
	mul.wide.s32 	%rd7, %r38, 8;
	add.s64 	%rd3, %rd1, %rd7;
	setp.ge.s32 	%p4, %r37, %r23;
	mov.f64 	%fd106, 0d0000000000000000;
	@%p4 bra 	$L__BB2_5;
	ld.global.f64 	%fd106, [%rd3];
$L__BB2_5:
	st.shared.f64 	[%r7], %fd106;
	mul.wide.s32 	%rd8, %r39, 8;
	add.s64 	%rd9, %rd2, %rd8;
	ld.global.f64 	%fd9, [%rd9];
	st.shared.f64 	[%r9], %fd9;
	bar.sync 	0;
	ld.shared.f64 	%fd10, [%r10];
	ld.shared.f64 	%fd11, [%r8];
	fma.rn.f64 	%fd12, %fd10, %fd11, %fd107;
	ld.shared.f64 	%fd13, [%r10+256];
	ld.shared.f64 	%fd14, [%r8+8];
	fma.rn.f64 	%fd15, %fd13, %fd14, %fd12;
	ld.shared.f64 	%fd16, [%r10+512];
	ld.shared.f64 	%fd17, [%r8+16];
	fma.rn.f64 	%fd18, %fd16, %fd17, %fd15;
	ld.shared.f64 	%fd19, [%r10+768];
	ld.shared.f64 	%fd20, [%r8+24];
	fma.rn.f64 	%fd21, %fd19, %fd20, %fd18;
	ld.shared.f64 	%fd22, [%r10+1024];
	ld.shared.f64 	%fd23, [%r8+32];
	fma.rn.f64 	%fd24, %fd22, %fd23, %fd21;
	ld.shared.f64 	%fd25, [%r10+1280];
	ld.shared.f64 	%fd26, [%r8+40];
	fma.rn.f64 	%fd27, %fd25, %fd26, %fd24;
	ld.shared.f64 	%fd28, [%r10+1536];
	ld.shared.f64 	%fd29, [%r8+48];
	fma.rn.f64 	%fd30, %fd28, %fd29, %fd27;
	ld.shared.f64 	%fd31, [%r10+1792];
	ld.shared.f64 	%fd32, [%r8+56];
	fma.rn.f64 	%fd33, %fd31, %fd32, %fd30;
	ld.shared.f64 	%fd34, [%r10+2048];
	ld.shared.f64 	%fd35, [%r8+64];
	fma.rn.f64 	%fd36, %fd34, %fd35, %fd33;
	ld.shared.f64 	%fd37, [%r10+2304];
	ld.shared.f64 	%fd38, [%r8+72];
	fma.rn.f64 	%fd39, %fd37, %fd38, %fd36;
	ld.shared.f64 	%fd40, [%r10+2560];
	ld.shared.f64 	%fd41, [%r8+80];
	fma.rn.f64 	%fd42, %fd40, %fd41, %fd39;
	ld.shared.f64 	%fd43, [%r10+2816];
	ld.shared.f64 	%fd44, [%r8+88];
	fma.rn.f64 	%fd45, %fd43, %fd44, %fd42;
	ld.shared.f64 	%fd46, [%r10+3072];
	ld.shared.f64 	%fd47, [%r8+96];
	fma.rn.f64 	%fd48, %fd46, %fd47, %fd45;
	ld.shared.f64 	%fd49, [%r10+3328];
	ld.shared.f64 	%fd50, [%r8+104];
	fma.rn.f64 	%fd51, %fd49, %fd50, %fd48;
	ld.shared.f64 	%fd52, [%r10+3584];
	ld.shared.f64 	%fd53, [%r8+112];
	fma.rn.f64 	%fd54, %fd52, %fd53, %fd51;
	ld.shared.f64 	%fd55, [%r10+3840];
	ld.shared.f64 	%fd56, [%r8+120];
	fma.rn.f64 	%fd57, %fd55, %fd56, %fd54;
	ld.shared.f64 	%fd58, [%r10+4096];
	ld.shared.f64 	%fd59, [%r8+128];
	fma.rn.f64 	%fd60, %fd58, %fd59, %fd57;
	ld.shared.f64 	%fd61, [%r10+4352];
	ld.shared.f64 	%fd62, [%r8+136];
	fma.rn.f64 	%fd63, %fd61, %fd62, %fd60;
	ld.shared.f64 	%fd64, [%r10+4608];
	ld.shared.f64 	%fd65, [%r8+144];
	fma.rn.f64 	%fd66, %fd64, %fd65, %fd63;
	ld.shared.f64 	%fd67, [%r10+4864];
	ld.shared.f64 	%fd68, [%r8+152];
	fma.rn.f64 	%fd69, %fd67, %fd68, %fd66;
	ld.shared.f64 	%fd70, [%r10+5120];
	ld.shared.f64 	%fd71, [%r8+160];
	fma.rn.f64 	%fd72, %fd70, %fd71, %fd69;
	ld.shared.f64 	%fd73, [%r10+5376];
	ld.shared.f64 	%fd74, [%r8+168];
	fma.rn.f64 	%fd75, %fd73, %fd74, %fd72;
	ld.shared.f64 	%fd76, [%r10+5632];
	ld.shared.f64 	%fd77, [%r8+176];
	fma.rn.f64 	%fd78, %fd76, %fd77, %fd75;
	ld.shared.f64 	%fd79, [%r10+5888];
	ld.shared.f64 	%fd80, [%r8+184];
	fma.rn.f64 	%fd81, %fd79, %fd80, %fd78;
	ld.shared.f64 	%fd82, [%r10+6144];
	ld.shared.f64 	%fd83, [%r8+192];
	fma.rn.f64 	%fd84, %fd82, %fd83, %fd81;
	ld.shared.f64 	%fd85, [%r10+6400];
	ld.shared.f64 	%fd86, [%r8+200];
	fma.rn.f64 	%fd87, %fd85, %fd86, %fd84;
	ld.shared.f64 	%fd88, [%r10+6656];
	ld.shared.f64 	%fd89, [%r8+208];
	fma.rn.f64 	%fd90, %fd88, %fd89, %fd87;
	ld.shared.f64 	%fd91, [%r10+6912];
	ld.shared.f64 	%fd92, [%r8+216];
	fma.rn.f64 	%fd93, %fd91, %fd92, %fd90;
	ld.shared.f64 	%fd94, [%r10+7168];
	ld.shared.f64 	%fd95, [%r8+224];
	fma.rn.f64 	%fd96, %fd94, %fd95, %fd93;
	ld.shared.f64 	%fd97, [%r10+7424];
	ld.shared.f64 	%fd98, [%r8+232];
	fma.rn.f64 	%fd99, %fd97, %fd98, %fd96;
	ld.shared.f64 	%fd100, [%r10+7680];
	ld.shared.f64 	%fd101, [%r8+240];
	fma.rn.f64 	%fd102, %fd100, %fd101, %fd99;
	ld.shared.f64 	%fd103, [%r10+7936];
	ld.shared.f64 	%fd104, [%r8+248];
	fma.rn.f64 	%fd107, %fd103, %fd104, %fd102;
	bar.sync 	0;
	add.s32 	%r40, %r40, 1;
	setp.ne.s32 	%p5, %r40, 0;
	add.s32 	%r39, %r39, %r13;
	add.s32 	%r38, %r38, 32;
	add.s32 	%r37, %r37, 32;
	@%p5 bra 	$L__BB2_3;
$L__BB2_6:
	mad.lo.s32 	%r36, %r23, %r5, %r3;
	cvta.to.global.u64 	%rd10, %rd6;
	mul.wide.s32 	%rd11, %r36, 8;
	add.s64 	%rd12, %rd10, %rd11;
	st.global.f64 	[%rd12], %fd107;
$L__BB2_7:
	ret;

}
	// .globl	_Z7ker3_v2PKdS0_Pdi
.visible .entry _Z7ker3_v2PKdS0_Pdi(
	.param .u64 .ptr .align 1 _Z7ker3_v2PKdS0_Pdi_param_0,
	.param .u64 .ptr .align 1 _Z7ker3_v2PKdS0_Pdi_param_1,
	.param .u64 .ptr .align 1 _Z7ker3_v2PKdS0_Pdi_param_2,
	.param .u32 _Z7ker3_v2PKdS0_Pdi_param_3
)
{
	.reg .pred 	%p<6>;
	.reg .b32 	%r<49>;
	.reg .b64 	%rd<13>;
	.reg .b64 	%fd<108>;
	// demoted variable
	.shared .align 8 .b8 _ZZ7ker3_v2PKdS0_PdiE3s_A[8192];
	// demoted variable
	.shared .align 8 .b8 _ZZ7ker3_v2PKdS0_PdiE3s_B[8192];
	ld.param.u64 	%rd4, [_Z7ker3_v2PKdS0_Pdi_param_0];
	ld.param.u64 	%rd5, [_Z7ker3_v2PKdS0_Pdi_param_1];
	ld.param.u64 	%rd6, [_Z7ker3_v2PKdS0_Pdi_param_2];
	ld.param.u32 	%r23, [_Z7ker3_v2PKdS0_Pdi_param_3];
	mov.u32 	%r1, %tid.x;
	and.b32  	%r2, %r1, 31;
	shr.u32 	%r3, %r1, 5;
	mov.u32 	%r4, %ctaid.x;
	mov.u32 	%r5, %ctaid.y;
	max.s32 	%r24, %r3, %r2;
	setp.ge.s32 	%p1, %r24, %r23;
	@%p1 bra 	$L__BB3_7;
	shr.u32 	%r25, %r23, 5;
	and.b32  	%r26, %r23, -2147483617;
	setp.ne.s32 	%p2, %r26, 0;
	selp.u32 	%r27, 1, 0, %p2;
	add.s32 	%r6, %r25, %r27;
	setp.eq.s32 	%p3, %r6, 0;
	mov.f64 	%fd107, 0d0000000000000000;
	@%p3 bra 	$L__BB3_6;
	and.b32  	%r28, %r1, 992;
	or.b32  	%r29, %r2, %r28;
	shl.b32 	%r30, %r29, 3;
	mov.u32 	%r31, _ZZ7ker3_v2PKdS0_PdiE3s_A;
	add.s32 	%r7, %r31, %r30;
	shl.b32 	%r32, %r4, 5;
	or.b32  	%r33, %r3, %r32;
	shl.b32 	%r34, %r5, 5;
	mov.u32 	%r35, _ZZ7ker3_v2PKdS0_PdiE3s_B;
	add.s32 	%r8, %r35, %r30;
	shl.b32 	%r36, %r1, 3;
	and.b32  	%r37, %r36, 7936;
	add.s32 	%r9, %r31, %r37;
	shl.b32 	%r38, %r2, 3;
	add.s32 	%r10, %r35, %r38;
	neg.s32 	%r48, %r6;
	mad.lo.s32 	%r39, %r23, %r3, %r34;
	add.s32 	%r47, %r39, %r2;
	shl.b32 	%r13, %r23, 5;
	mad.lo.s32 	%r46, %r23, %r33, %r2;
	cvta.to.global.u64 	%rd1, %rd4;
	cvta.to.global.u64 	%rd2, %rd5;
	mov.f64 	%fd107, 0d0000000000000000;
	mov.u32 	%r45, %r2;
$L__BB3_3:
	mul.wide.s32 	%rd7, %r46, 8;
	add.s64 	%rd3, %rd1, %rd7;
	setp.ge.s32 	%p4, %r45, %r23;
	mov.f64 	%fd106, 0d0000000000000000;
	@%p4 bra 	$L__BB3_5;
	ld.global.f64 	%fd106, [%rd3];
$L__BB3_5:
	st.shared.f64 	[%r7], %fd106;
	mul.wide.s32 	%rd8, %r47, 8;
	add.s64 	%rd9, %rd2, %rd8;
	ld.global.f64 	%fd9, [%rd9];
	st.shared.f64 	[%r8], %fd9;
	bar.sync 	0;
	ld.shared.f64 	%fd10, [%r9];
	ld.shared.f64 	%fd11, [%r10];
	fma.rn.f64 	%fd12, %fd10, %fd11, %fd107;
	ld.shared.f64 	%fd13, [%r9+8];
	ld.shared.f64 	%fd14, [%r10+256];
	fma.rn.f64 	%fd15, %fd13, %fd14, %fd12;
	ld.shared.f64 	%fd16, [%r9+16];
	ld.shared.f64 	%fd17, [%r10+512];
	fma.rn.f64 	%fd18, %fd16, %fd17, %fd15;
	ld.shared.f64 	%fd19, [%r9+24];
	ld.shared.f64 	%fd20, [%r10+768];
	fma.rn.f64 	%fd21, %fd19, %fd20, %fd18;
	ld.shared.f64 	%fd22, [%r9+32];
	ld.shared.f64 	%fd23, [%r10+1024];
	fma.rn.f64 	%fd24, %fd22, %fd23, %fd21;
	ld.shared.f64 	%fd25, [%r9+40];
	ld.shared.f64 	%fd26, [%r10+1280];
	fma.rn.f64 	%fd27, %fd25, %fd26, %fd24;
	ld.shared.f64 	%fd28, [%r9+48];
	ld.shared.f64 	%fd29, [%r10+1536];
	fma.rn.f64 	%fd30, %fd28, %fd29, %fd27;
	ld.shared.f64 	%fd31, [%r9+56];
	ld.shared.f64 	%fd32, [%r10+1792];
	fma.rn.f64 	%fd33, %fd31, %fd32, %fd30;
	ld.shared.f64 	%fd34, [%r9+64];
	ld.shared.f64 	%fd35, [%r10+2048];
	fma.rn.f64 	%fd36, %fd34, %fd35, %fd33;
	ld.shared.f64 	%fd37, [%r9+72];
	ld.shared.f64 	%fd38, [%r10+2304];
	fma.rn.f64 	%fd39, %fd37, %fd38, %fd36;
	ld.shared.f64 	%fd40, [%r9+80];
	ld.shared.f64 	%fd41, [%r10+2560];
	fma.rn.f64 	%fd42, %fd40, %fd41, %fd39;
	ld.shared.f64 	%fd43, [%r9+88];
	ld.shared.f64 	%fd44, [%r10+2816];
	fma.rn.f64 	%fd45, %fd43, %fd44, %fd42;
	ld.shared.f64 	%fd46, [%r9+96];
	ld.shared.f64 	%fd47, [%r10+3072];
	fma.rn.f64 	%fd48, %fd46, %fd47, %fd45;
	ld.shared.f64 	%fd49, [%r9+104];
	ld.shared.f64 	%fd50, [%r10+3328];
	fma.rn.f64 	%fd51, %fd49, %fd50, %fd48;
	ld.shared.f64 	%fd52, [%r9+112];
	ld.shared.f64 	%fd53, [%r10+3584];
	fma.rn.f64 	%fd54, %fd52, %fd53, %fd51;
	ld.shared.f64 	%fd55, [%r9+120];
	ld.shared.f64 	%fd56, [%r10+3840];
	fma.rn.f64 	%fd57, %fd55, %fd56, %fd54;
	ld.shared.f64 	%fd58, [%r9+128];
	ld.shared.f64 	%fd59, [%r10+4096];
	fma.rn.f64 	%fd60, %fd58, %fd59, %fd57;
	ld.shared.f64 	%fd61, [%r9+136];
	ld.shared.f64 	%fd62, [%r10+4352];
	fma.rn.f64 	%fd63, %fd61, %fd62, %fd60;
	ld.shared.f64 	%fd64, [%r9+144];
	ld.shared.f64 	%fd65, [%r10+4608];
	fma.rn.f64 	%fd66, %fd64, %fd65, %fd63;
	ld.shared.f64 	%fd67, [%r9+152];
	ld.shared.f64 	%fd68, [%r10+4864];
	fma.rn.f64 	%fd69, %fd67, %fd68, %fd66;
	ld.shared.f64 	%fd70, [%r9+160];
	ld.shared.f64 	%fd71, [%r10+5120];
	fma.rn.f64 	%fd72, %fd70, %fd71, %fd69;
	ld.shared.f64 	%fd73, [%r9+168];
	ld.shared.f64 	%fd74, [%r10+5376];
	fma.rn.f64 	%fd75, %fd73, %fd74, %fd72;
	ld.shared.f64 	%fd76, [%r9+176];
	ld.shared.f64 	%fd77, [%r10+5632];
	fma.rn.f64 	%fd78, %fd76, %fd77, %fd75;
	ld.shared.f64 	%fd79, [%r9+184];
	ld.shared.f64 	%fd80, [%r10+5888];
	fma.rn.f64 	%fd81, %fd79, %fd80, %fd78;
	ld.shared.f64 	%fd82, [%r9+192];
	ld.shared.f64 	%fd83, [%r10+6144];
	fma.rn.f64 	%fd84, %fd82, %fd83, %fd81;
	ld.shared.f64 	%fd85, [%r9+200];
	ld.shared.f64 	%fd86, [%r10+6400];
	fma.rn.f64 	%fd87, %fd85, %fd86, %fd84;
	ld.shared.f64 	%fd88, [%r9+208];
	ld.shared.f64 	%fd89, [%r10+6656];
	fma.rn.f64 	%fd90, %fd88, %fd89, %fd87;
	ld.shared.f64 	%fd91, [%r9+216];
	ld.shared.f64 	%fd92, [%r10+6912];
	fma.rn.f64 	%fd93, %fd91, %fd92, %fd90;
	ld.shared.f64 	%fd94, [%r9+224];
	ld.shared.f64 	%fd95, [%r10+7168];
	fma.rn.f64 	%fd96, %fd94, %fd95, %fd93;
	ld.shared.f64 	%fd97, [%r9+232];
	ld.shared.f64 	%fd98, [%r10+7424];
	fma.rn.f64 	%fd99, %fd97, %fd98, %fd96;
	ld.shared.f64 	%fd100, [%r9+240];
	ld.shared.f64 	%fd101, [%r10+7680];
	fma.rn.f64 	%fd102, %fd100, %fd101, %fd99;
	ld.shared.f64 	%fd103, [%r9+248];
	ld.shared.f64 	%fd104, [%r10+7936];
	fma.rn.f64 	%fd107, %fd103, %fd104, %fd102;
	bar.sync 	0;
	add.s32 	%r48, %r48, 1;
	setp.ne.s32 	%p5, %r48, 0;
	add.s32 	%r47, %r47, %r13;
	add.s32 	%r46, %r46, 32;
	add.s32 	%r45, %r45, 32;
	@%p5 bra 	$L__BB3_3;
$L__BB3_6:
	shl.b32 	%r40, %r4, 5;
	or.b32  	%r41, %r3, %r40;
	shl.b32 	%r42, %r5, 5;
	or.b32  	%r43, %r2, %r42;
	mad.lo.s32 	%r44, %r23, %r41, %r43;
	cvta.to.global.u64 	%rd10, %rd6;
	mul.wide.s32 	%rd11, %r44, 8;
	add.s64 	%rd12, %rd10, %rd11;
	st.global.f64 	[%rd12], %fd107;
$L__BB3_7:
	ret;

}
	// .globl	_Z4ker4PKdS0_Pdi
.visible .entry _Z4ker4PKdS0_Pdi(
	.param .u64 .ptr .align 1 _Z4ker4PKdS0_Pdi_param_0,
	.param .u64 .ptr .align 1 _Z4ker4PKdS0_Pdi_param_1,
	.param .u64 .ptr .align 1 _Z4ker4PKdS0_Pdi_param_2,
	.param .u32 _Z4ker4PKdS0_Pdi_param_3
)
{
	.reg .pred 	%p<53>;
	.reg .b32 	%r<193>;
	.reg .b64 	%rd<113>;
	.reg .b64 	%fd<185>;
	// demoted variable
	.shared .align 8 .b8 _ZZ4ker4PKdS0_PdiE3s_A[8192];
	// demoted variable
	.shared .align 8 .b8 _ZZ4ker4PKdS0_PdiE3s_B[8192];
	ld.param.u64 	%rd20, [_Z4ker4PKdS0_Pdi_param_1];
	ld.param.u32 	%r35, [_Z4ker4PKdS0_Pdi_param_3];
	cvta.to.global.u64 	%rd1, %rd20;
	mov.u32 	%r36, %ctaid.x;
	shl.b32 	%r37, %r36, 5;
	mov.u32 	%r38, %tid.x;
	shl.b32 	%r1, %r38, 2;
	add.s32 	%r2, %r37, %r1;
	mov.u32 	%r39, %ctaid.y;
	shl.b32 	%r40, %r39, 5;
	mov.u32 	%r41, %tid.y;
	shl.b32 	%r3, %r41, 2;
	add.s32 	%r4, %r40, %r3;
	shr.s32 	%r42, %r35, 31;
	shr.u32 	%r43, %r42, 27;
	add.s32 	%r44, %r35, %r43;
	shr.s32 	%r45, %r44, 5;
	and.b32  	%r46, %r35, -2147483617;
	setp.gt.s32 	%p1, %r46, 0;
	selp.u32 	%r47, 1, 0, %p1;
	add.s32 	%r5, %r45, %r47;
	setp.lt.s32 	%p2, %r5, 1;
	mov.f64 	%fd153, 0d0000000000000000;
	mov.f64 	%fd154, %fd153;
	mov.f64 	%fd155, %fd153;
	mov.f64 	%fd156, %fd153;
	mov.f64 	%fd157, %fd153;
	mov.f64 	%fd158, %fd153;
	mov.f64 	%fd159, %fd153;
	mov.f64 	%fd160, %fd153;
	mov.f64 	%fd161, %fd153;
	mov.f64 	%fd162, %fd153;
	mov.f64 	%fd163, %fd153;
	mov.f64 	%fd164, %fd153;
	mov.f64 	%fd165, %fd153;
	mov.f64 	%fd166, %fd153;
	mov.f64 	%fd167, %fd153;
	mov.f64 	%fd168, %fd153;
	@%p2 bra 	$L__BB4_99;
	shl.b32 	%r49, %r1, 8;
	mov.u32 	%r50, _ZZ4ker4PKdS0_PdiE3s_A;
	add.s32 	%r51, %r50, %r49;
	shl.b32 	%r52, %r3, 3;
	add.s32 	%r6, %r51, %r52;
	mov.u32 	%r53, _ZZ4ker4PKdS0_PdiE3s_B;
	add.s32 	%r54, %r53, %r49;
	add.s32 	%r7, %r54, %r52;
	mov.b32 	%r189, 0;
	mov.f64 	%fd153, 0d0000000000000000;
	add.s32 	%r61, %r4, 1;
	add.s32 	%r64, %r4, 2;
	add.s32 	%r67, %r4, 3;
	cvt.s64.s32 	%rd7, %r2;
$L__BB4_2:
	ld.param.u64 	%rd111, [_Z4ker4PKdS0_Pdi_param_0];
	shl.b32 	%r56, %r189, 5;
	mov.u32 	%r57, %tid.x;
	shl.b32 	%r58, %r57, 2;
	add.s32 	%r9, %r58, %r56;
	max.s32 	%r59, %r9, %r4;
	setp.ge.s32 	%p3, %r59, %r35;
	mad.lo.s32 	%r10, %r4, %r35, %r9;
	cvta.to.global.u64 	%rd2, %rd111;
	mul.wide.s32 	%rd21, %r10, 8;
	add.s64 	%rd3, %rd2, %rd21;
	mov.f64 	%fd151, 0d0000000000000000;
	@%p3 bra 	$L__BB4_4;
	ld.global.f64 	%fd151, [%rd3];
$L__BB4_4:
	st.shared.f64 	[%r6], %fd151;
	max.s32 	%r62, %r9, %r61;
	setp.lt.s32 	%p4, %r62, %r35;
	add.s32 	%r11, %r10, %r35;
	mul.wide.s32 	%rd22, %r11, 8;
	add.s64 	%rd4, %rd2, %rd22;
	@%p4 bra 	$L__BB4_6;
	mov.b64 	%rd23, 0;
	st.shared.u64 	[%r6+8], %rd23;
	bra.uni 	$L__BB4_7;
$L__BB4_6:
	ld.global.f64 	%fd72, [%rd4];
	st.shared.f64 	[%r6+8], %fd72;
$L__BB4_7:
	max.s32 	%r65, %r9, %r64;
	setp.lt.s32 	%p5, %r65, %r35;
	add.s32 	%r12, %r11, %r35;
	mul.wide.s32 	%rd24, %r12, 8;
	add.s64 	%rd5, %rd2, %rd24;
	@%p5 bra 	$L__BB4_9;
	mov.b64 	%rd25, 0;
	st.shared.u64 	[%r6+16], %rd25;
	bra.uni 	$L__BB4_10;
$L__BB4_9:
	ld.global.f64 	%fd73, [%rd5];
	st.shared.f64 	[%r6+16], %fd73;
$L__BB4_10:
	max.s32 	%r68, %r9, %r67;
	setp.lt.s32 	%p6, %r68, %r35;
	add.s32 	%r69, %r12, %r35;
	mul.wide.s32 	%rd26, %r69, 8;
	add.s64 	%rd6, %rd2, %rd26;
	@%p6 bra 	$L__BB4_12;
	mov.b64 	%rd27, 0;
	st.shared.u64 	[%r6+24], %rd27;
	bra.uni 	$L__BB4_13;
$L__BB4_12:
	ld.global.f64 	%fd74, [%rd6];
	st.shared.f64 	[%r6+24], %fd74;
$L__BB4_13:
	add.s32 	%r13, %r9, 1;
	max.s32 	%r71, %r13, %r4;
	setp.lt.s32 	%p7, %r71, %r35;
	@%p7 bra 	$L__BB4_15;
	mov.b64 	%rd28, 0;
	st.shared.u64 	[%r6+256], %rd28;
	bra.uni 	$L__BB4_16;
$L__BB4_15:
	mul.wide.s32 	%rd29, %r10, 8;
	add.s64 	%rd30, %rd2, %rd29;
	ld.global.f64 	%fd75, [%rd30+8];
	st.shared.f64 	[%r6+256], %fd75;
$L__BB4_16:
	max.s32 	%r75, %r13, %r61;
	setp.lt.s32 	%p8, %r75, %r35;
	@%p8 bra 	$L__BB4_18;
	mov.b64 	%rd31, 0;
	st.shared.u64 	[%r6+264], %rd31;
	bra.uni 	$L__BB4_19;
$L__BB4_18:
	ld.global.f64 	%fd76, [%rd4+8];
	st.shared.f64 	[%r6+264], %fd76;
$L__BB4_19:
	max.s32 	%r78, %r13, %r64;
	setp.lt.s32 	%p9, %r78, %r35;
	@%p9 bra 	$L__BB4_21;
	mov.b64 	%rd32, 0;
	st.shared.u64 	[%r6+272], %rd32;
	bra.uni 	$L__BB4_22;
$L__BB4_21:
	ld.global.f64 	%fd77, [%rd5+8];
	st.shared.f64 	[%r6+272], %fd77;
$L__BB4_22:
	max.s32 	%r81, %r13, %r67;
	setp.lt.s32 	%p10, %r81, %r35;
	@%p10 bra 	$L__BB4_24;
	mov.b64 	%rd33, 0;
	st.shared.u64 	[%r6+280], %rd33;
	bra.uni 	$L__BB4_25;
$L__BB4_24:
	ld.global.f64 	%fd78, [%rd6+8];
	st.shared.f64 	[%r6+280], %fd78;
$L__BB4_25:
	add.s32 	%r14, %r9, 2;
	max.s32 	%r83, %r14, %r4;
	setp.lt.s32 	%p11, %r83, %r35;
	@%p11 bra 	$L__BB4_27;
	mov.b64 	%rd34, 0;
	st.shared.u64 	[%r6+512], %rd34;
	bra.uni 	$L__BB4_28;
$L__BB4_27:
	mul.wide.s32 	%rd35, %r10, 8;
	add.s64 	%rd36, %rd2, %rd35;
	ld.global.f64 	%fd79, [%rd36+16];
	st.shared.f64 	[%r6+512], %fd79;
$L__BB4_28:
	max.s32 	%r87, %r14, %r61;
	setp.lt.s32 	%p12, %r87, %r35;
	@%p12 bra 	$L__BB4_30;
	mov.b64 	%rd37, 0;
	st.shared.u64 	[%r6+520], %rd37;
	bra.uni 	$L__BB4_31;
$L__BB4_30:
	ld.global.f64 	%fd80, [%rd4+16];
	st.shared.f64 	[%r6+520], %fd80;
$L__BB4_31:
	max.s32 	%r90, %r14, %r64;
	setp.lt.s32 	%p13, %r90, %r35;
	@%p13 bra 	$L__BB4_33;
	mov.b64 	%rd38, 0;
	st.shared.u64 	[%r6+528], %rd38;
	bra.uni 	$L__BB4_34;
$L__BB4_33:
	ld.global.f64 	%fd81, [%rd5+16];
	st.shared.f64 	[%r6+528], %fd81;
$L__BB4_34:
	max.s32 	%r93, %r14, %r67;
	setp.lt.s32 	%p14, %r93, %r35;
	@%p14 bra 	$L__BB4_36;
	mov.b64 	%rd39, 0;
	st.shared.u64 	[%r6+536], %rd39;
	bra.uni 	$L__BB4_37;
$L__BB4_36:
	ld.global.f64 	%fd82, [%rd6+16];
	st.shared.f64 	[%r6+536], %fd82;
$L__BB4_37:
	add.s32 	%r15, %r9, 3;
	max.s32 	%r95, %r15, %r4;
	setp.lt.s32 	%p15, %r95, %r35;
	@%p15 bra 	$L__BB4_39;
	mov.b64 	%rd40, 0;
	st.shared.u64 	[%r6+768], %rd40;
	bra.uni 	$L__BB4_40;
$L__BB4_39:
	shl.b32 	%r98, %r57, 2;
	add.s32 	%r99, %r98, %r56;
	mad.lo.s32 	%r100, %r4, %r35, %r99;
	mul.wide.s32 	%rd41, %r100, 8;
	add.s64 	%rd42, %rd2, %rd41;
	ld.global.f64 	%fd83, [%rd42+24];
	st.shared.f64 	[%r6+768], %fd83;
$L__BB4_40:
	max.s32 	%r103, %r15, %r61;
	setp.lt.s32 	%p16, %r103, %r35;
	@%p16 bra 	$L__BB4_42;
	mov.b64 	%rd43, 0;
	st.shared.u64 	[%r6+776], %rd43;
	bra.uni 	$L__BB4_43;
$L__BB4_42:
	ld.global.f64 	%fd84, [%rd4+24];
	st.shared.f64 	[%r6+776], %fd84;
$L__BB4_43:
	max.s32 	%r106, %r15, %r64;
	setp.lt.s32 	%p17, %r106, %r35;
	@%p17 bra 	$L__BB4_45;
	mov.b64 	%rd44, 0;
	st.shared.u64 	[%r6+784], %rd44;
	bra.uni 	$L__BB4_46;
$L__BB4_45:
	ld.global.f64 	%fd85, [%rd5+24];
	st.shared.f64 	[%r6+784], %fd85;
$L__BB4_46:
	max.s32 	%r109, %r15, %r67;
	setp.lt.s32 	%p18, %r109, %r35;
	@%p18 bra 	$L__BB4_48;
	mov.b64 	%rd45, 0;
	st.shared.u64 	[%r6+792], %rd45;
	bra.uni 	$L__BB4_49;
$L__BB4_48:
	ld.global.f64 	%fd86, [%rd6+24];
	st.shared.f64 	[%r6+792], %fd86;
$L__BB4_49:
	mov.u32 	%r111, %tid.y;
	shl.b32 	%r112, %r111, 2;
	add.s32 	%r113, %r112, %r56;
	max.s32 	%r114, %r2, %r113;
	setp.ge.s32 	%p19, %r114, %r35;
	mov.f64 	%fd152, 0d0000000000000000;
	@%p19 bra 	$L__BB4_51;
	mad.lo.s32 	%r115, %r113, %r35, %r2;
	mul.wide.s32 	%rd46, %r115, 8;
	add.s64 	%rd47, %rd1, %rd46;
	ld.global.f64 	%fd152, [%rd47];
$L__BB4_51:
	st.shared.f64 	[%r7], %fd152;
	add.s32 	%r17, %r113, 1;
	max.s32 	%r116, %r2, %r17;
	setp.lt.s32 	%p20, %r116, %r35;
	@%p20 bra 	$L__BB4_53;
	mov.b64 	%rd48, 0;
	st.shared.u64 	[%r7+8], %rd48;
	bra.uni 	$L__BB4_54;
$L__BB4_53:
	mad.lo.s32 	%r117, %r17, %r35, %r2;
	mul.wide.s32 	%rd49, %r117, 8;
	add.s64 	%rd50, %rd1, %rd49;
	ld.global.f64 	%fd88, [%rd50];
	st.shared.f64 	[%r7+8], %fd88;
$L__BB4_54:
	add.s32 	%r18, %r113, 2;
	max.s32 	%r118, %r2, %r18;
	setp.lt.s32 	%p21, %r118, %r35;
	@%p21 bra 	$L__BB4_56;
	mov.b64 	%rd51, 0;
	st.shared.u64 	[%r7+16], %rd51;
	bra.uni 	$L__BB4_57;
$L__BB4_56:
	mad.lo.s32 	%r119, %r18, %r35, %r2;
	mul.wide.s32 	%rd52, %r119, 8;
	add.s64 	%rd53, %rd1, %rd52;
	ld.global.f64 	%fd89, [%rd53];
	st.shared.f64 	[%r7+16], %fd89;
$L__BB4_57:
	add.s32 	%r19, %r113, 3;
	max.s32 	%r120, %r2, %r19;
	setp.lt.s32 	%p22, %r120, %r35;
	@%p22 bra 	$L__BB4_59;
	mov.b64 	%rd54, 0;
	st.shared.u64 	[%r7+24], %rd54;
	bra.uni 	$L__BB4_60;
$L__BB4_59:
	mad.lo.s32 	%r121, %r19, %r35, %r2;
	mul.wide.s32 	%rd55, %r121, 8;
	add.s64 	%rd56, %rd1, %rd55;
	ld.global.f64 	%fd90, [%rd56];
	st.shared.f64 	[%r7+24], %fd90;
$L__BB4_60:
	add.s32 	%r122, %r2, 1;
	max.s32 	%r123, %r122, %r113;
	setp.lt.s32 	%p23, %r123, %r35;
	mul.lo.s32 	%r124, %r113, %r35;
	cvt.s64.s32 	%rd57, %r124;
	add.s64 	%rd58, %rd57, %rd7;
	shl.b64 	%rd59, %rd58, 3;
	add.s64 	%rd8, %rd1, %rd59;
	@%p23 bra 	$L__BB4_62;
	mov.b64 	%rd60, 0;
	st.shared.u64 	[%r7+256], %rd60;
	bra.uni 	$L__BB4_63;
$L__BB4_62:
	ld.global.f64 	%fd91, [%rd8+8];
	st.shared.f64 	[%r7+256], %fd91;
$L__BB4_63:
	max.s32 	%r126, %r122, %r17;
	setp.lt.s32 	%p24, %r126, %r35;
	mul.lo.s32 	%r127, %r17, %r35;
	cvt.s64.s32 	%rd61, %r127;
	add.s64 	%rd62, %rd61, %rd7;
	shl.b64 	%rd63, %rd62, 3;
	add.s64 	%rd9, %rd1, %rd63;
	@%p24 bra 	$L__BB4_65;
	mov.b64 	%rd64, 0;
	st.shared.u64 	[%r7+264], %rd64;
	bra.uni 	$L__BB4_66;
$L__BB4_65:
	ld.global.f64 	%fd92, [%rd9+8];
	st.shared.f64 	[%r7+264], %fd92;
$L__BB4_66:
	max.s32 	%r129, %r122, %r18;
	setp.lt.s32 	%p25, %r129, %r35;
	mul.lo.s32 	%r130, %r18, %r35;
	cvt.s64.s32 	%rd65, %r130;
	add.s64 	%rd66, %rd65, %rd7;
	shl.b64 	%rd67, %rd66, 3;
	add.s64 	%rd10, %rd1, %rd67;
	@%p25 bra 	$L__BB4_68;
	mov.b64 	%rd68, 0;
	st.shared.u64 	[%r7+272], %rd68;
	bra.uni 	$L__BB4_69;
$L__BB4_68:
	ld.global.f64 	%fd93, [%rd10+8];
	st.shared.f64 	[%r7+272], %fd93;
$L__BB4_69:
	max.s32 	%r132, %r122, %r19;
	setp.lt.s32 	%p26, %r132, %r35;
	mul.lo.s32 	%r133, %r19, %r35;
	cvt.s64.s32 	%rd69, %r133;
	add.s64 	%rd70, %rd69, %rd7;
	shl.b64 	%rd71, %rd70, 3;
	add.s64 	%rd11, %rd1, %rd71;
	@%p26 bra 	$L__BB4_71;
	mov.b64 	%rd72, 0;
	st.shared.u64 	[%r7+280], %rd72;
	bra.uni 	$L__BB4_72;
$L__BB4_71:
	ld.global.f64 	%fd94, [%rd11+8];
	st.shared.f64 	[%r7+280], %fd94;
$L__BB4_72:
	add.s32 	%r134, %r2, 2;
	max.s32 	%r135, %r134, %r113;
	setp.lt.s32 	%p27, %r135, %r35;
	@%p27 bra 	$L__BB4_74;
	mov.b64 	%rd73, 0;
	st.shared.u64 	[%r7+512], %rd73;
	bra.uni 	$L__BB4_75;
$L__BB4_74:
	mul.lo.s32 	%r136, %r113, %r35;
	cvt.s64.s32 	%rd74, %r136;
	cvt.s64.s32 	%rd75, %r2;
	add.s64 	%rd76, %rd74, %rd75;
	shl.b64 	%rd77, %rd76, 3;
	add.s64 	%rd78, %rd1, %rd77;
	ld.global.f64 	%fd95, [%rd78+16];
	st.shared.f64 	[%r7+512], %fd95;
$L__BB4_75:
	max.s32 	%r138, %r134, %r17;
	setp.lt.s32 	%p28, %r138, %r35;
	@%p28 bra 	$L__BB4_77;
	mov.b64 	%rd79, 0;
	st.shared.u64 	[%r7+520], %rd79;
	bra.uni 	$L__BB4_78;
$L__BB4_77:
	ld.global.f64 	%fd96, [%rd9+16];
	st.shared.f64 	[%r7+520], %fd96;
$L__BB4_78:
	max.s32 	%r140, %r134, %r18;
	setp.lt.s32 	%p29, %r140, %r35;
	@%p29 bra 	$L__BB4_80;
	mov.b64 	%rd80, 0;
	st.shared.u64 	[%r7+528], %rd80;
	bra.uni 	$L__BB4_81;
$L__BB4_80:
	ld.global.f64 	%fd97, [%rd10+16];
	st.shared.f64 	[%r7+528], %fd97;
$L__BB4_81:
	max.s32 	%r142, %r134, %r19;
	setp.lt.s32 	%p30, %r142, %r35;
	@%p30 bra 	$L__BB4_83;
	mov.b64 	%rd81, 0;
	st.shared.u64 	[%r7+536], %rd81;
	bra.uni 	$L__BB4_84;
$L__BB4_83:
	ld.global.f64 	%fd98, [%rd11+16];
	st.shared.f64 	[%r7+536], %fd98;
$L__BB4_84:
	add.s32 	%r143, %r2, 3;
	max.s32 	%r144, %r143, %r113;
	setp.lt.s32 	%p31, %r144, %r35;
	@%p31 bra 	$L__BB4_86;
	mov.b64 	%rd82, 0;
	st.shared.u64 	[%r7+768], %rd82;
	bra.uni 	$L__BB4_87;
$L__BB4_86:
	mov.u32 	%r145, %tid.y;
	shl.b32 	%r146, %r145, 2;
	shl.b32 	%r147, %r189, 5;
	add.s32 	%r148, %r146, %r147;
	mul.lo.s32 	%r149, %r148, %r35;
	cvt.s64.s32 	%rd83, %r149;
	cvt.s64.s32 	%rd84, %r2;
	add.s64 	%rd85, %rd83, %rd84;
	shl.b64 	%rd86, %rd85, 3;
	add.s64 	%rd87, %rd1, %rd86;
	ld.global.f64 	%fd99, [%rd87+24];
	st.shared.f64 	[%r7+768], %fd99;
$L__BB4_87:
	max.s32 	%r151, %r143, %r17;
	setp.lt.s32 	%p32, %r151, %r35;
	@%p32 bra 	$L__BB4_89;
	mov.b64 	%rd88, 0;
	st.shared.u64 	[%r7+776], %rd88;
	bra.uni 	$L__BB4_90;
$L__BB4_89:
	ld.global.f64 	%fd100, [%rd9+24];
	st.shared.f64 	[%r7+776], %fd100;
$L__BB4_90:
	max.s32 	%r153, %r143, %r18;
	setp.lt.s32 	%p33, %r153, %r35;
	@%p33 bra 	$L__BB4_92;
	mov.b64 	%rd89, 0;
	st.shared.u64 	[%r7+784], %rd89;
	bra.uni 	$L__BB4_93;
$L__BB4_92:
	ld.global.f64 	%fd101, [%rd10+24];
	st.shared.f64 	[%r7+784], %fd101;
$L__BB4_93:
	max.s32 	%r155, %r143, %r19;
	setp.lt.s32 	%p34, %r155, %r35;
	@%p34 bra 	$L__BB4_95;
	mov.b64 	%rd90, 0;
	st.shared.u64 	[%r7+792], %rd90;
	bra.uni 	$L__BB4_96;
$L__BB4_95:
	ld.global.f64 	%fd102, [%rd11+24];
	st.shared.f64 	[%r7+792], %fd102;
$L__BB4_96:
	shl.b32 	%r158, %r57, 10;
	mov.u32 	%r159, _ZZ4ker4PKdS0_PdiE3s_B;
	add.s32 	%r160, %r158, %r159;
	add.s32 	%r190, %r160, 512;
	mov.u32 	%r161, %tid.y;
	shl.b32 	%r162, %r161, 5;
	mov.u32 	%r163, _ZZ4ker4PKdS0_PdiE3s_A;
	add.s32 	%r164, %r162, %r163;
	add.s32 	%r191, %r164, 256;
	bar.sync 	0;
	mov.b32 	%r192, 256;
$L__BB4_97:
	ld.shared.f64 	%fd103, [%r191+-256];
	ld.shared.f64 	%fd104, [%r190+-512];
	ld.shared.f64 	%fd105, [%r191+-248];
	ld.shared.f64 	%fd106, [%r190+-256];
	ld.shared.f64 	%fd107, [%r191+-240];
	ld.shared.f64 	%fd108, [%r190];
	ld.shared.f64 	%fd109, [%r191+-232];
	ld.shared.f64 	%fd110, [%r190+256];
	fma.rn.f64 	%fd111, %fd103, %fd104, %fd160;
	fma.rn.f64 	%fd112, %fd103, %fd106, %fd156;
	fma.rn.f64 	%fd113, %fd103, %fd108, %fd161;
	fma.rn.f64 	%fd114, %fd103, %fd110, %fd165;
	fma.rn.f64 	%fd115, %fd105, %fd104, %fd159;
	fma.rn.f64 	%fd116, %fd105, %fd106, %fd155;
	fma.rn.f64 	%fd117, %fd105, %fd108, %fd162;
	fma.rn.f64 	%fd118, %fd105, %fd110, %fd166;
	fma.rn.f64 	%fd119, %fd107, %fd104, %fd158;
	fma.rn.f64 	%fd120, %fd107, %fd106, %fd154;
	fma.rn.f64 	%fd121, %fd107, %fd108, %fd163;
	fma.rn.f64 	%fd122, %fd107, %fd110, %fd167;
	fma.rn.f64 	%fd123, %fd109, %fd104, %fd157;
	fma.rn.f64 	%fd124, %fd109, %fd106, %fd153;
	fma.rn.f64 	%fd125, %fd109, %fd108, %fd164;
	fma.rn.f64 	%fd126, %fd109, %fd110, %fd168;
	ld.shared.f64 	%fd127, [%r191];
	ld.shared.f64 	%fd128, [%r190+-504];
	ld.shared.f64 	%fd129, [%r191+8];
	ld.shared.f64 	%fd130, [%r190+-248];
	ld.shared.f64 	%fd131, [%r191+16];
	ld.shared.f64 	%fd132, [%r190+8];
	ld.shared.f64 	%fd133, [%r191+24];
	ld.shared.f64 	%fd134, [%r190+264];
	fma.rn.f64 	%fd160, %fd127, %fd128, %fd111;
	fma.rn.f64 	%fd156, %fd127, %fd130, %fd112;
	fma.rn.f64 	%fd161, %fd127, %fd132, %fd113;
	fma.rn.f64 	%fd165, %fd127, %fd134, %fd114;
	fma.rn.f64 	%fd159, %fd129, %fd128, %fd115;
	fma.rn.f64 	%fd155, %fd129, %fd130, %fd116;
	fma.rn.f64 	%fd162, %fd129, %fd132, %fd117;
	fma.rn.f64 	%fd166, %fd129, %fd134, %fd118;
	fma.rn.f64 	%fd158, %fd131, %fd128, %fd119;
	fma.rn.f64 	%fd154, %fd131, %fd130, %fd120;
	fma.rn.f64 	%fd163, %fd131, %fd132, %fd121;
	fma.rn.f64 	%fd167, %fd131, %fd134, %fd122;
	fma.rn.f64 	%fd157, %fd133, %fd128, %fd123;
	fma.rn.f64 	%fd153, %fd133, %fd130, %fd124;
	fma.rn.f64 	%fd164, %fd133, %fd132, %fd125;
	fma.rn.f64 	%fd168, %fd133, %fd134, %fd126;
	add.s32 	%r192, %r192, 512;
	add.s32 	%r191, %r191, 512;
	add.s32 	%r190, %r190, 16;
	setp.ne.s32 	%p35, %r192, 8448;
	@%p35 bra 	$L__BB4_97;
	bar.sync 	0;
	add.s32 	%r189, %r189, 1;
	setp.ne.s32 	%p36, %r189, %r5;
	@%p36 bra 	$L__BB4_2;
$L__BB4_99:
	ld.param.u64 	%rd112, [_Z4ker4PKdS0_Pdi_param_2];
	cvta.to.global.u64 	%rd12, %rd112;
	max.s32 	%r165, %r4, %r2;
	setp.ge.s32 	%p37, %r165, %r35;
	@%p37 bra 	$L__BB4_101;
	mad.lo.s32 	%r166, %r4, %r35, %r2;
	mul.wide.s32 	%rd91, %r166, 8;
	add.s64 	%rd92, %rd12, %rd91;
	st.global.f64 	[%rd92], %fd160;
$L__BB4_101:
	add.s32 	%r29, %r4, 1;
	max.s32 	%r167, %r29, %r2;
	setp.ge.s32 	%p38, %r167, %r35;
	@%p38 bra 	$L__BB4_103;
	mad.lo.s32 	%r168, %r29, %r35, %r2;
	mul.wide.s32 	%rd93, %r168, 8;
	add.s64 	%rd94, %rd12, %rd93;
	st.global.f64 	[%rd94], %fd159;
$L__BB4_103:
	add.s32 	%r30, %r4, 2;
	max.s32 	%r169, %r30, %r2;
	setp.ge.s32 	%p39, %r169, %r35;
	@%p39 bra 	$L__BB4_105;
	mad.lo.s32 	%r170, %r30, %r35, %r2;
	mul.wide.s32 	%rd95, %r170, 8;
	add.s64 	%rd96, %rd12, %rd95;
	st.global.f64 	[%rd96], %fd158;
$L__BB4_105:
	add.s32 	%r31, %r4, 3;
	max.s32 	%r171, %r31, %r2;
	setp.ge.s32 	%p40, %r171, %r35;
	@%p40 bra 	$L__BB4_107;
	mad.lo.s32 	%r172, %r31, %r35, %r2;
	mul.wide.s32 	%rd97, %r172, 8;
	add.s64 	%rd98, %rd12, %rd97;
	st.global.f64 	[%rd98], %fd157;
$L__BB4_107:
	add.s32 	%r32, %r2, 1;
	max.s32 	%r173, %r4, %r32;
	setp.ge.s32 	%p41, %r173, %r35;
	mul.lo.s32 	%r174, %r4, %r35;
	cvt.s64.s32 	%rd13, %r2;
	cvt.s64.s32 	%rd99, %r174;
	add.s64 	%rd100, %rd99, %rd13;
	shl.b64 	%rd101, %rd100, 3;
	add.s64 	%rd14, %rd12, %rd101;
	@%p41 bra 	$L__BB4_109;
	st.global.f64 	[%rd14+8], %fd156;
$L__BB4_109:
	max.s32 	%r175, %r29, %r32;
	setp.ge.s32 	%p42, %r175, %r35;
	mul.lo.s32 	%r176, %r29, %r35;
	cvt.s64.s32 	%rd102, %r176;
	add.s64 	%rd103, %rd102, %rd13;
	shl.b64 	%rd104, %rd103, 3;
	add.s64 	%rd15, %rd12, %rd104;
	@%p42 bra 	$L__BB4_111;
	st.global.f64 	[%rd15+8], %fd155;
$L__BB4_111:
	max.s32 	%r177, %r30, %r32;
	setp.ge.s32 	%p43, %r177, %r35;
	mul.lo.s32 	%r178, %r30, %r35;
	cvt.s64.s32 	%rd105, %r178;
	add.s64 	%rd106, %rd105, %rd13;
	shl.b64 	%rd107, %rd106, 3;
	add.s64 	%rd16, %rd12, %rd107;
	@%p43 bra 	$L__BB4_113;
	st.global.f64 	[%rd16+8], %fd154;
$L__BB4_113:
	max.s32 	%r179, %r31, %r32;
	setp.ge.s32 	%p44, %r179, %r35;
	mul.lo.s32 	%r180, %r31, %r35;
	cvt.s64.s32 	%rd108, %r180;
	add.s64 	%rd109, %rd108, %rd13;
	shl.b64 	%rd110, %rd109, 3;
	add.s64 	%rd17, %rd12, %rd110;
	@%p44 bra 	$L__BB4_115;
	st.global.f64 	[%rd17+8], %fd153;
$L__BB4_115:
	add.s32 	%r33, %r2, 2;
	max.s32 	%r181, %r4, %r33;
	setp.ge.s32 	%p45, %r181, %r35;
	@%p45 bra 	$L__BB4_117;
	st.global.f64 	[%rd14+16], %fd161;
$L__BB4_117:
	max.s32 	%r182, %r29, %r33;
	setp.ge.s32 	%p46, %r182, %r35;
	@%p46 bra 	$L__BB4_119;
	st.global.f64 	[%rd15+16], %fd162;
$L__BB4_119:
	max.s32 	%r183, %r30, %r33;
	setp.ge.s32 	%p47, %r183, %r35;
	@%p47 bra 	$L__BB4_121;
	st.global.f64 	[%rd16+16], %fd163;
$L__BB4_121:
	max.s32 	%r184, %r31, %r33;
	setp.ge.s32 	%p48, %r184, %r35;
	@%p48 bra 	$L__BB4_123;
	st.global.f64 	[%rd17+16], %fd164;
$L__BB4_123:
	add.s32 	%r34, %r2, 3;
	max.s32 	%r185, %r4, %r34;
	setp.ge.s32 	%p49, %r185, %r35;
	@%p49 bra 	$L__BB4_125;
	st.global.f64 	[%rd14+24], %fd165;
$L__BB4_125:
	max.s32 	%r186, %r29, %r34;
	setp.ge.s32 	%p50, %r186, %r35;
	@%p50 bra 	$L__BB4_127;
	st.global.f64 	[%rd15+24], %fd166;
$L__BB4_127:
	max.s32 	%r187, %r30, %r34;
	setp.ge.s32 	%p51, %r187, %r35;
	@%p51 bra 	$L__BB4_129;
	st.global.f64 	[%rd16+24], %fd167;
$L__BB4_129:
	max.s32 	%r188, %r31, %r34;
	setp.ge.s32 	%p52, %r188, %r35;
	@%p52 bra 	$L__BB4_131;
	st.global.f64 	[%rd17+24], %fd168;
$L__BB4_131:
	ret;

}


// ===== COMPILED SASS (sm_100) =====

	.target	sm_100

	.elftype	@"ET_EXEC"


//--------------------- .note.nv.tkinfo           --------------------------
	.section	.note.nv.tkinfo,"",@"SHT_NOTE"
	.sectionflags	@"SHF_NOTE_NV_TKINFO"
	.tkinfo
        /*0018*/ 	.word	0x00000002
        /*0030*/ 	.string	""
        /*0030*/ 	.string	"ptxas"
        /*0030*/ 	.string	"Cuda compilation tools, release 13.0, V13.0.88"
        /*0030*/ 	.string	"Build cuda_13.0.r13.0/compiler.36424714_0"
        /*0030*/ 	.string	"-arch sm_100 -m 64 "



//--------------------- .note.nv.cuinfo           --------------------------
	.section	.note.nv.cuinfo,"",@"SHT_NOTE"
	.sectionflags	@"SHF_NOTE_NV_CUINFO"
        /*0018*/ 	.short	0x0002
        /*001a*/ 	.short	0x0064
        /*001c*/ 	.short	0x0082
	.zero		2


//--------------------- .nv.info                  --------------------------
	.section	.nv.info,"",@"SHT_CUDA_INFO"
	.align	4


	//----- nvinfo : EIATTR_REGCOUNT
	.align		4
        /*0000*/ 	.byte	0x04, 0x2f
        /*0002*/ 	.short	(.L_1 - .L_0)
	.align		4
.L_0:
        /*0004*/ 	.word	index@(_Z4ker1PKdS0_Pdi)
        /*0008*/ 	.word	0x0000001e


	//----- nvinfo : EIATTR_FRAME_SIZE
	.align		4
.L_1:
        /*000c*/ 	.byte	0x04, 0x11
        /*000e*/ 	.short	(.L_3 - .L_2)
	.align		4
.L_2:
        /*0010*/ 	.word	index@(_Z4ker1PKdS0_Pdi)
        /*0014*/ 	.word	0x00000000


	//----- nvinfo : EIATTR_REGCOUNT
	.align		4
.L_3:
        /*0018*/ 	.byte	0x04, 0x2f
        /*001a*/ 	.short	(.L_5 - .L_4)
	.align		4
.L_4:
        /*001c*/ 	.word	index@(_Z4ker2PKdS0_Pdi)
        /*0020*/ 	.word	0x0000001e


	//----- nvinfo : EIATTR_FRAME_SIZE
	.align		4
.L_5:
        /*0024*/ 	.byte	0x04, 0x11
        /*0026*/ 	.short	(.L_7 - .L_6)
	.align		4
.L_6:
        /*0028*/ 	.word	index@(_Z4ker2PKdS0_Pdi)
        /*002c*/ 	.word	0x00000000


	//----- nvinfo : EIATTR_REGCOUNT
	.align		4
.L_7:
        /*0030*/ 	.byte	0x04, 0x2f
        /*0032*/ 	.short	(.L_9 - .L_8)
	.align		4
.L_8:
        /*0034*/ 	.word	index@(_Z4ker3PKdS0_Pdi)
        /*0038*/ 	.word	0x00000020


	//----- nvinfo : EIATTR_FRAME_SIZE
	.align		4
.L_9:
        /*003c*/ 	.byte	0x04, 0x11
        /*003e*/ 	.short	(.L_11 - .L_10)
	.align		4
.L_10:
        /*0040*/ 	.word	index@(_Z4ker3PKdS0_Pdi)
        /*0044*/ 	.word	0x00000000


	//----- nvinfo : EIATTR_REGCOUNT
	.align		4
.L_11:
        /*0048*/ 	.byte	0x04, 0x2f
        /*004a*/ 	.short	(.L_13 - .L_12)
	.align		4
.L_12:
        /*004c*/ 	.word	index@(_Z7ker3_v2PKdS0_Pdi)
        /*0050*/ 	.word	0x00000020


	//----- nvinfo : EIATTR_FRAME_SIZE
	.align		4
.L_13:
        /*0054*/ 	.byte	0x04, 0x11
        /*0056*/ 	.short	(.L_15 - .L_14)
	.align		4
.L_14:
        /*0058*/ 	.word	index@(_Z7ker3_v2PKdS0_Pdi)
        /*005c*/ 	.word	0x00000000


	//----- nvinfo : EIATTR_REGCOUNT
	.align		4
.L_15:
        /*0060*/ 	.byte	0x04, 0x2f
        /*0062*/ 	.short	(.L_17 - .L_16)
	.align		4
.L_16:
        /*0064*/ 	.word	index@(_Z4ker4PKdS0_Pdi)
        /*0068*/ 	.word	0x00000048


	//----- nvinfo : EIATTR_FRAME_SIZE
	.align		4
.L_17:
        /*006c*/ 	.byte	0x04, 0x11
        /*006e*/ 	.short	(.L_19 - .L_18)
	.align		4
.L_18:
        /*0070*/ 	.word	index@(_Z4ker4PKdS0_Pdi)
        /*0074*/ 	.word	0x00000000


	//----- nvinfo : EIATTR_MIN_STACK_SIZE
	.align		4
.L_19:
        /*0078*/ 	.byte	0x04, 0x12
        /*007a*/ 	.short	(.L_21 - .L_20)
	.align		4
.L_20:
        /*007c*/ 	.word	index@(_Z4ker4PKdS0_Pdi)
        /*0080*/ 	.word	0x00000000


	//----- nvinfo : EIATTR_MIN_STACK_SIZE
	.align		4
.L_21:
        /*0084*/ 	.byte	0x04, 0x12
        /*0086*/ 	.short	(.L_23 - .L_22)
	.align		4
.L_22:
        /*0088*/ 	.word	index@(_Z7ker3_v2PKdS0_Pdi)
        /*008c*/ 	.word	0x00000000


	//----- nvinfo : EIATTR_MIN_STACK_SIZE
	.align		4
.L_23:
        /*0090*/ 	.byte	0x04, 0x12
        /*0092*/ 	.short	(.L_25 - .L_24)
	.align		4
.L_24:
        /*0094*/ 	.word	index@(_Z4ker3PKdS0_Pdi)
        /*0098*/ 	.word	0x00000000


	//----- nvinfo : EIATTR_MIN_STACK_SIZE
	.align		4
.L_25:
        /*009c*/ 	.byte	0x04, 0x12
        /*009e*/ 	.short	(.L_27 - .L_26)
	.align		4
.L_26:
        /*00a0*/ 	.word	index@(_Z4ker2PKdS0_Pdi)
        /*00a4*/ 	.word	0x00000000


	//----- nvinfo : EIATTR_MIN_STACK_SIZE
	.align		4
.L_27:
        /*00a8*/ 	.byte	0x04, 0x12
        /*00aa*/ 	.short	(.L_29 - .L_28)
	.align		4
.L_28:
        /*00ac*/ 	.word	index@(_Z4ker1PKdS0_Pdi)
        /*00b0*/ 	.word	0x00000000
.L_29:


//--------------------- .nv.compat                --------------------------
	.section	.nv.compat,"",@"SHT_CUDA_COMPAT_INFO"
	.align	4
        /*0000*/ 	.byte	0x02, 0x09, 0x00, 0x00, 0x02, 0x02, 0x01, 0x00, 0x02, 0x05, 0x05, 0x00, 0x03, 0x07, 0x01, 0x01
        /*0010*/ 	.byte	0x02, 0x03, 0x00, 0x00, 0x02, 0x06, 0x01, 0x00, 0x04, 0x0b, 0x08, 0x00, 0x01, 0x00, 0x00, 0x00
        /*0020*/ 	.byte	0x00, 0x00, 0x00, 0x00


//--------------------- .nv.info._Z4ker4PKdS0_Pdi --------------------------
	.section	.nv.info._Z4ker4PKdS0_Pdi,"",@"SHT_CUDA_INFO"
	.sectionflags	@""
	.align	4


	//----- nvinfo : EIATTR_CUDA_API_VERSION
	.align		4
        /*0000*/ 	.byte	0x04, 0x37
        /*0002*/ 	.short	(.L_31 - .L_30)
.L_30:
        /*0004*/ 	.word	0x00000082


	//----- nvinfo : EIATTR_KPARAM_INFO
	.align		4
.L_31:
        /*0008*/ 	.byte	0x04, 0x17
        /*000a*/ 	.short	(.L_33 - .L_32)
.L_32:
        /*000c*/ 	.word	0x00000000
        /*0010*/ 	.short	0x0003
        /*0012*/ 	.short	0x0018
        /*0014*/ 	.byte	0x00, 0xf0, 0x11, 0x00


	//----- nvinfo : EIATTR_KPARAM_INFO
	.align		4
.L_33:
        /*0018*/ 	.byte	0x04, 0x17
        /*001a*/ 	.short	(.L_35 - .L_34)
.L_34:
        /*001c*/ 	.word	0x00000000
        /*0020*/ 	.short	0x0002
        /*0022*/ 	.short	0x0010
        /*0024*/ 	.byte	0x00, 0xf5, 0x21, 0x00


	//----- nvinfo : EIATTR_KPARAM_INFO
	.align		4
.L_35:
        /*0028*/ 	.byte	0x04, 0x17
        /*002a*/ 	.short	(.L_37 - .L_36)
.L_36:
        /*002c*/ 	.word	0x00000000
        /*0030*/ 	.short	0x0001
        /*0032*/ 	.short	0x0008
        /*0034*/ 	.byte	0x00, 0xf5, 0x21, 0x00


	//----- nvinfo : EIATTR_KPARAM_INFO
	.align		4
.L_37:
        /*0038*/ 	.byte	0x04, 0x17
        /*003a*/ 	.short	(.L_39 - .L_38)
.L_38:
        /*003c*/ 	.word	0x00000000
        /*0040*/ 	.short	0x0000
        /*0042*/ 	.short	0x0000
        /*0044*/ 	.byte	0x00, 0xf5, 0x21, 0x00


	//----- nvinfo : EIATTR_SPARSE_MMA_MASK
	.align		4
.L_39:
        /*0048*/ 	.byte	0x03, 0x50
        /*004a*/ 	.short	0x0000


	//----- nvinfo : EIATTR_MAXREG_COUNT
	.align		4
        /*004c*/ 	.byte	0x03, 0x1b
        /*004e*/ 	.short	0x00ff


	//----- nvinfo : EIATTR_NUM_BARRIERS
	.align		4
        /*0050*/ 	.byte	0x02, 0x4c
        /*0052*/ 	.byte	0x01
	.zero		1


	//----- nvinfo : EIATTR_MERCURY_ISA_VERSION
	.align		4
        /*0054*/ 	.byte	0x03, 0x5f
        /*0056*/ 	.short	0x0101


	//----- nvinfo : EIATTR_VRC_CTA_INIT_COUNT
	.align		4
        /*0058*/ 	.byte	0x02, 0x4a
	.zero		1
	.zero		1


	//----- nvinfo : EIATTR_EXIT_INSTR_OFFSETS
	.align		4
        /*005c*/ 	.byte	0x04, 0x1c
        /*005e*/ 	.short	(.L_41 - .L_40)


	//   ....[0]....
.L_40:
        /*0060*/ 	.word	0x00002240


	//   ....[1]....
        /*0064*/ 	.word	0x00002260


	//----- nvinfo : EIATTR_CBANK_PARAM_SIZE
	.align		4
.L_41:
        /*0068*/ 	.byte	0x03, 0x19
        /*006a*/ 	.short	0x001c


	//----- nvinfo : EIATTR_PARAM_CBANK
	.align		4
        /*006c*/ 	.byte	0x04, 0x0a
        /*006e*/ 	.short	(.L_43 - .L_42)
	.align		4
.L_42:
        /*0070*/ 	.word	index@(.nv.constant0._Z4ker4PKdS0_Pdi)
        /*0074*/ 	.short	0x0380
        /*0076*/ 	.short	0x001c


	//----- nvinfo : EIATTR_SW_WAR
	.align		4
.L_43:
        /*0078*/ 	.byte	0x04, 0x36
        /*007a*/ 	.short	(.L_45 - .L_44)
.L_44:
        /*007c*/ 	.word	0x00000008
.L_45:


//--------------------- .nv.info._Z7ker3_v2PKdS0_Pdi --------------------------
	.section	.nv.info._Z7ker3_v2PKdS0_Pdi,"",@"SHT_CUDA_INFO"
	.sectionflags	@""
	.align	4


	//----- nvinfo : EIATTR_CUDA_API_VERSION
	.align		4
        /*0000*/ 	.byte	0x04, 0x37
        /*0002*/ 	.short	(.L_47 - .L_46)
.L_46:
        /*0004*/ 	.word	0x00000082


	//----- nvinfo : EIATTR_KPARAM_INFO
	.align		4
.L_47:
        /*0008*/ 	.byte	0x04, 0x17
        /*000a*/ 	.short	(.L_49 - .L_48)
.L_48:
        /*000c*/ 	.word	0x00000000
        /*0010*/ 	.short	0x0003
        /*0012*/ 	.short	0x0018
        /*0014*/ 	.byte	0x00, 0xf0, 0x11, 0x00


	//----- nvinfo : EIATTR_KPARAM_INFO
	.align		4
.L_49:
        /*0018*/ 	.byte	0x04, 0x17
        /*001a*/ 	.short	(.L_51 - .L_50)
.L_50:
        /*001c*/ 	.word	0x00000000
        /*0020*/ 	.short	0x0002
        /*0022*/ 	.short	0x0010
        /*0024*/ 	.byte	0x00, 0xf5, 0x21, 0x00


	//----- nvinfo : EIATTR_KPARAM_INFO
	.align		4
.L_51:
        /*0028*/ 	.byte	0x04, 0x17
        /*002a*/ 	.short	(.L_53 - .L_52)
.L_52:
        /*002c*/ 	.word	0x00000000
        /*0030*/ 	.short	0x0001
        /*0032*/ 	.short	0x0008
        /*0034*/ 	.byte	0x00, 0xf5, 0x21, 0x00


	//----- nvinfo : EIATTR_KPARAM_INFO
	.align		4
.L_53:
        /*0038*/ 	.byte	0x04, 0x17
        /*003a*/ 	.short	(.L_55 - .L_54)
.L_54:
        /*003c*/ 	.word	0x00000000
        /*0040*/ 	.short	0x0000
        /*0042*/ 	.short	0x0000
        /*0044*/ 	.byte	0x00, 0xf5, 0x21, 0x00


	//----- nvinfo : EIATTR_SPARSE_MMA_MASK
	.align		4
.L_55:
        /*0048*/ 	.byte	0x03, 0x50
        /*004a*/ 	.short	0x0000


	//----- nvinfo : EIATTR_MAXREG_COUNT
	.align		4
        /*004c*/ 	.byte	0x03, 0x1b
        /*004e*/ 	.short	0x00ff


	//----- nvinfo : EIATTR_NUM_BARRIERS
	.align		4
        /*0050*/ 	.byte	0x02, 0x4c
        /*0052*/ 	.byte	0x01
	.zero		1


	//----- nvinfo : EIATTR_MERCURY_ISA_VERSION
	.align		4
        /*0054*/ 	.byte	0x03, 0x5f
        /*0056*/ 	.short	0x0101


	//----- nvinfo : EIATTR_VRC_CTA_INIT_COUNT
	.align		4
        /*0058*/ 	.byte	0x02, 0x4a
	.zero		1
	.zero		1


	//----- nvinfo : EIATTR_EXIT_INSTR_OFFSETS
	.align		4
        /*005c*/ 	.byte	0x04, 0x1c
        /*005e*/ 	.short	(.L_57 - .L_56)


	//   ....[0]....
.L_56:
        /*0060*/ 	.word	0x00000080


	//   ....[1]....
        /*0064*/ 	.word	0x00000920


	//----- nvinfo : EIATTR_CBANK_PARAM_SIZE
	.align		4
.L_57:
        /*0068*/ 	.byte	0x03, 0x19
        /*006a*/ 	.short	0x001c


	//----- nvinfo : EIATTR_PARAM_CBANK
	.align		4
        /*006c*/ 	.byte	0x04, 0x0a
        /*006e*/ 	.short	(.L_59 - .L_58)
	.align		4
.L_58:
        /*0070*/ 	.word	index@(.nv.constant0._Z7ker3_v2PKdS0_Pdi)
        /*0074*/ 	.short	0x0380
        /*0076*/ 	.short	0x001c


	//----- nvinfo : EIATTR_SW_WAR
	.align		4
.L_59:
        /*0078*/ 	.byte	0x04, 0x36
        /*007a*/ 	.short	(.L_61 - .L_60)
.L_60:
        /*007c*/ 	.word	0x00000008
.L_61:


//--------------------- .nv.info._Z4ker3PKdS0_Pdi --------------------------
	.section	.nv.info._Z4ker3PKdS0_Pdi,"",@"SHT_CUDA_INFO"
	.sectionflags	@""
	.align	4


	//----- nvinfo : EIATTR_CUDA_API_VERSION
	.align		4
        /*0000*/ 	.byte	0x04, 0x37
        /*0002*/ 	.short	(.L_63 - .L_62)
.L_62:
        /*0004*/ 	.word	0x00000082


	//----- nvinfo : EIATTR_KPARAM_INFO
	.align		4
.L_63:
        /*0008*/ 	.byte	0x04, 0x17
        /*000a*/ 	.short	(.L_65 - .L_64)
.L_64:
        /*000c*/ 	.word	0x00000000
        /*0010*/ 	.short	0x0003
        /*0012*/ 	.short	0x0018
        /*0014*/ 	.byte	0x00, 0xf0, 0x11, 0x00


	//----- nvinfo : EIATTR_KPARAM_INFO
	.align		4
.L_65:
        /*0018*/ 	.byte	0x04, 0x17
        /*001a*/ 	.short	(.L_67 - .L_66)
.L_66:
        /*001c*/ 	.word	0x00000000
        /*0020*/ 	.short	0x0002
        /*0022*/ 	.short	0x0010
        /*0024*/ 	.byte	0x00, 0xf5, 0x21, 0x00


	//----- nvinfo : EIATTR_KPARAM_INFO
	.align		4
.L_67:
        /*0028*/ 	.byte	0x04, 0x17
        /*002a*/ 	.short	(.L_69 - .L_68)
.L_68:
        /*002c*/ 	.word	0x00000000
        /*0030*/ 	.short	0x0001
        /*0032*/ 	.short	0x0008
        /*0034*/ 	.byte	0x00, 0xf5, 0x21, 0x00


	//----- nvinfo : EIATTR_KPARAM_INFO
	.align		4
.L_69:
        /*0038*/ 	.byte	0x04, 0x17
        /*003a*/ 	.short	(.L_71 - .L_70)
.L_70:
        /*003c*/ 	.word	0x00000000
        /*0040*/ 	.short	0x0000
        /*0042*/ 	.short	0x0000
        /*0044*/ 	.byte	0x00, 0xf5, 0x21, 0x00


	//----- nvinfo : EIATTR_SPARSE_MMA_MASK
	.align		4
.L_71:
        /*0048*/ 	.byte	0x03, 0x50
        /*004a*/ 	.short	0x0000


	//----- nvinfo : EIATTR_MAXREG_COUNT
	.align		4
        /*004c*/ 	.byte	0x03, 0x1b
        /*004e*/ 	.short	0x00ff


	//----- nvinfo : EIATTR_NUM_BARRIERS
	.align		4
        /*0050*/ 	.byte	0x02, 0x4c
        /*0052*/ 	.byte	0x01
	.zero		1


	//----- nvinfo : EIATTR_MERCURY_ISA_VERSION
	.align		4
        /*0054*/ 	.byte	0x03, 0x5f
        /*0056*/ 	.short	0x0101


	//----- nvinfo : EIATTR_VRC_CTA_INIT_COUNT
	.align		4
        /*0058*/ 	.byte	0x02, 0x4a
	.zero		1
	.zero		1


	//----- nvinfo : EIATTR_EXIT_INSTR_OFFSETS
	.align		4
        /*005c*/ 	.byte	0x04, 0x1c
        /*005e*/ 	.short	(.L_73 - .L_72)


	//   ....[0]....
.L_72:
        /*0060*/ 	.word	0x000000b0


	//   ....[1]....
        /*0064*/ 	.word	0x000008a0


	//----- nvinfo : EIATTR_CBANK_PARAM_SIZE
	.align		4
.L_73:
        /*0068*/ 	.byte	0x03, 0x19
        /*006a*/ 	.short	0x001c


	//----- nvinfo : EIATTR_PARAM_CBANK
	.align		4
        /*006c*/ 	.byte	0x04, 0x0a
        /*006e*/ 	.short	(.L_75 - .L_74)
	.align		4
.L_74:
        /*0070*/ 	.word	index@(.nv.constant0._Z4ker3PKdS0_Pdi)
        /*0074*/ 	.short	0x0380
        /*0076*/ 	.short	0x001c


	//----- nvinfo : EIATTR_SW_WAR
	.align		4
.L_75:
        /*0078*/ 	.byte	0x04, 0x36
        /*007a*/ 	.short	(.L_77 - .L_76)
.L_76:
        /*007c*/ 	.word	0x00000008
.L_77:


//--------------------- .nv.info._Z4ker2PKdS0_Pdi --------------------------
	.section	.nv.info._Z4ker2PKdS0_Pdi,"",@"SHT_CUDA_INFO"
	.sectionflags	@""
	.align	4


	//----- nvinfo : EIATTR_CUDA_API_VERSION
	.align		4
        /*0000*/ 	.byte	0x04, 0x37
        /*0002*/ 	.short	(.L_79 - .L_78)
.L_78:
        /*0004*/ 	.word	0x00000082


	//----- nvinfo : EIATTR_KPARAM_INFO
	.align		4
.L_79:
        /*0008*/ 	.byte	0x04, 0x17
        /*000a*/ 	.short	(.L_81 - .L_80)
.L_80:
        /*000c*/ 	.word	0x00000000
        /*0010*/ 	.short	0x0003
        /*0012*/ 	.short	0x0018
        /*0014*/ 	.byte	0x00, 0xf0, 0x11, 0x00


	//----- nvinfo : EIATTR_KPARAM_INFO
	.align		4
.L_81:
        /*0018*/ 	.byte	0x04, 0x17
        /*001a*/ 	.short	(.L_83 - .L_82)
.L_82:
        /*001c*/ 	.word	0x00000000
        /*0020*/ 	.short	0x0002
        /*0022*/ 	.short	0x0010
        /*0024*/ 	.byte	0x00, 0xf5, 0x21, 0x00


	//----- nvinfo : EIATTR_KPARAM_INFO
	.align		4
.L_83:
        /*0028*/ 	.byte	0x04, 0x17
        /*002a*/ 	.short	(.L_85 - .L_84)
.L_84:
        /*002c*/ 	.word	0x00000000
        /*0030*/ 	.short	0x0001
        /*0032*/ 	.short	0x0008
        /*0034*/ 	.byte	0x00, 0xf5, 0x21, 0x00


	//----- nvinfo : EIATTR_KPARAM_INFO
	.align		4
.L_85:
        /*0038*/ 	.byte	0x04, 0x17
        /*003a*/ 	.short	(.L_87 - .L_86)
.L_86:
        /*003c*/ 	.word	0x00000000
        /*0040*/ 	.short	0x0000
        /*0042*/ 	.short	0x0000
        /*0044*/ 	.byte	0x00, 0xf5, 0x21, 0x00


	//----- nvinfo : EIATTR_SPARSE_MMA_MASK
	.align		4
.L_87:
        /*0048*/ 	.byte	0x03, 0x50
        /*004a*/ 	.short	0x0000


	//----- nvinfo : EIATTR_MAXREG_COUNT
	.align		4
        /*004c*/ 	.byte	0x03, 0x1b
        /*004e*/ 	.short	0x00ff


	//----- nvinfo : EIATTR_MERCURY_ISA_VERSION
	.align		4
        /*0050*/ 	.byte	0x03, 0x5f
        /*0052*/ 	.short	0x0101


	//----- nvinfo : EIATTR_VRC_CTA_INIT_COUNT
	.align		4
        /*0054*/ 	.byte	0x02, 0x4a
	.zero		1
	.zero		1


	//----- nvinfo : EIATTR_EXIT_INSTR_OFFSETS
	.align		4
        /*0058*/ 	.byte	0x04, 0x1c
        /*005a*/ 	.short	(.L_89 - .L_88)


	//   ....[0]....
.L_88:
        /*005c*/ 	.word	0x000000c0


	//   ....[1]....
        /*0060*/ 	.word	0x00000ad0


	//----- nvinfo : EIATTR_CBANK_PARAM_SIZE
	.align		4
.L_89:
        /*0064*/ 	.byte	0x03, 0x19
        /*0066*/ 	.short	0x001c


	//----- nvinfo : EIATTR_PARAM_CBANK
	.align		4
        /*0068*/ 	.byte	0x04, 0x0a
        /*006a*/ 	.short	(.L_91 - .L_90)
	.align		4
.L_90:
        /*006c*/ 	.word	index@(.nv.constant0._Z4ker2PKdS0_Pdi)
        /*0070*/ 	.short	0x0380
        /*0072*/ 	.short	0x001c


	//----- nvinfo : EIATTR_SW_WAR
	.align		4
.L_91:
        /*0074*/ 	.byte	0x04, 0x36
        /*0076*/ 	.short	(.L_93 - .L_92)
.L_92:
        /*0078*/ 	.word	0x00000008
.L_93:


//--------------------- .nv.info._Z4ker1PKdS0_Pdi --------------------------
	.section	.nv.info._Z4ker1PKdS0_Pdi,"",@"SHT_CUDA_INFO"
	.sectionflags	@""
	.align	4


	//----- nvinfo : EIATTR_CUDA_API_VERSION
	.align		4
        /*0000*/ 	.byte	0x04, 0x37
        /*0002*/ 	.short	(.L_95 - .L_94)
.L_94:
        /*0004*/ 	.word	0x00000082


	//----- nvinfo : EIATTR_KPARAM_INFO
	.align		4
.L_95:
        /*0008*/ 	.byte	0x04, 0x17
        /*000a*/ 	.short	(.L_97 - .L_96)
.L_96:
        /*000c*/ 	.word	0x00000000
        /*0010*/ 	.short	0x0003
        /*0012*/ 	.short	0x0018
        /*0014*/ 	.byte	0x00, 0xf0, 0x11, 0x00


	//----- nvinfo : EIATTR_KPARAM_INFO
	.align		4
.L_97:
        /*0018*/ 	.byte	0x04, 0x17
        /*001a*/ 	.short	(.L_99 - .L_98)
.L_98:
        /*001c*/ 	.word	0x00000000
        /*0020*/ 	.short	0x0002
        /*0022*/ 	.short	0x0010
        /*0024*/ 	.byte	0x00, 0xf5, 0x21, 0x00


	//----- nvinfo : EIATTR_KPARAM_INFO
	.align		4
.L_99:
        /*0028*/ 	.byte	0x04, 0x17
        /*002a*/ 	.short	(.L_101 - .L_100)
.L_100:
        /*002c*/ 	.word	0x00000000
        /*0030*/ 	.short	0x0001
        /*0032*/ 	.short	0x0008
        /*0034*/ 	.byte	0x00, 0xf5, 0x21, 0x00


	//----- nvinfo : EIATTR_KPARAM_INFO
	.align		4
.L_101:
        /*0038*/ 	.byte	0x04, 0x17
        /*003a*/ 	.short	(.L_103 - .L_102)
.L_102:
        /*003c*/ 	.word	0x00000000
        /*0040*/ 	.short	0x0000
        /*0042*/ 	.short	0x0000
        /*0044*/ 	.byte	0x00, 0xf5, 0x21, 0x00


	//----- nvinfo : EIATTR_SPARSE_MMA_MASK
	.align		4
.L_103:
        /*0048*/ 	.byte	0x03, 0x50
        /*004a*/ 	.short	0x0000


	//----- nvinfo : EIATTR_MAXREG_COUNT
	.align		4
        /*004c*/ 	.byte	0x03, 0x1b
        /*004e*/ 	.short	0x00ff


	//----- nvinfo : EIATTR_MERCURY_ISA_VERSION
	.align		4
        /*0050*/ 	.byte	0x03, 0x5f
        /*0052*/ 	.short	0x0101


	//----- nvinfo : EIATTR_VRC_CTA_INIT_COUNT
	.align		4
        /*0054*/ 	.byte	0x02, 0x4a
	.zero		1
	.zero		1


	//----- nvinfo : EIATTR_EXIT_INSTR_OFFSETS
	.align		4
        /*0058*/ 	.byte	0x04, 0x1c
        /*005a*/ 	.short	(.L_105 - .L_104)


	//   ....[0]....
.L_104:
        /*005c*/ 	.word	0x000000c0


	//   ....[1]....
        /*0060*/ 	.word	0x00000ad0


	//----- nvinfo : EIATTR_CBANK_PARAM_SIZE
	.align		4
.L_105:
        /*0064*/ 	.byte	0x03, 0x19
        /*0066*/ 	.short	0x001c


	//----- nvinfo : EIATTR_PARAM_CBANK
	.align		4
        /*0068*/ 	.byte	0x04, 0x0a
        /*006a*/ 	.short	(.L_107 - .L_106)
	.align		4
.L_106:
        /*006c*/ 	.word	index@(.nv.constant0._Z4ker1PKdS0_Pdi)
        /*0070*/ 	.short	0x0380
        /*0072*/ 	.short	0x001c


	//----- nvinfo : EIATTR_SW_WAR
	.align		4
.L_107:
        /*0074*/ 	.byte	0x04, 0x36
        /*0076*/ 	.short	(.L_109 - .L_108)
.L_108:
        /*0078*/ 	.word	0x00000008
.L_109:


//--------------------- .nv.callgraph             --------------------------
	.section	.nv.callgraph,"",@"SHT_CUDA_CALLGRAPH"
	.align	4
	.sectionentsize	8
	.align		4
        /*0000*/ 	.word	0x00000000
	.align		4
        /*0004*/ 	.word	0xffffffff
	.align		4
        /*0008*/ 	.word	0x00000000
	.align		4
        /*000c*/ 	.word	0xfffffffe
	.align		4
        /*0010*/ 	.word	0x00000000
	.align		4
        /*0014*/ 	.word	0xfffffffd
	.align		4
        /*0018*/ 	.word	0x00000000
	.align		4
        /*001c*/ 	.word	0xfffffffc


//--------------------- .text._Z4ker4PKdS0_Pdi    --------------------------
	.section	.text._Z4ker4PKdS0_Pdi,"ax",@progbits
	.align	128
        .global         _Z4ker4PKdS0_Pdi
        .type           _Z4ker4PKdS0_Pdi,@function
        .size           _Z4ker4PKdS0_Pdi,(.L_x_20 - _Z4ker4PKdS0_Pdi)
        .other          _Z4ker4PKdS0_Pdi,@"STO_CUDA_ENTRY STV_DEFAULT"
_Z4ker4PKdS0_Pdi:
.text._Z4ker4PKdS0_Pdi:
[----:B------:R-:W-:Y:S01]  /*0000*/  LDC R1, c[0x0][0x37c] ;  /* 0x0000df00ff017b82 */ /* 0x000fe20000000800 */
[----:B------:R-:W0:Y:S01]  /*0010*/  LDCU UR10, c[0x0][0x398] ;  /* 0x00007300ff0a77ac */ /* 0x000e220008000800 */
[----:B------:R-:W1:Y:S01]  /*0020*/  S2R R0, SR_CTAID.X ;  /* 0x0000000000007919 */ /* 0x000e620000002500 */
[----:B------:R-:W-:Y:S02]  /*0030*/  CS2R R14, SRZ ;  /* 0x00000000000e7805 */ /* 0x000fe4000001ff00 */
[----:B------:R-:W-:Y:S02]  /*0040*/  CS2R R60, SRZ ;  /* 0x00000000003c7805 */ /* 0x000fe4000001ff00 */
[----:B------:R-:W-:Y:S01]  /*0050*/  CS2R R48, SRZ ;  /* 0x0000000000307805 */ /* 0x000fe2000001ff00 */
[----:B------:R-:W1:Y:S01]  /*0060*/  S2R R5, SR_TID.X ;  /* 0x0000000000057919 */ /* 0x000e620000002100 */
[----:B------:R-:W-:Y:S02]  /*0070*/  CS2R R10, SRZ ;  /* 0x00000000000a7805 */ /* 0x000fe4000001ff00 */
[----:B------:R-:W-:-:S02]  /*0080*/  CS2R R58, SRZ ;  /* 0x00000000003a7805 */ /* 0x000fc4000001ff00 */
[----:B------:R-:W-:Y:S01]  /*0090*/  CS2R R56, SRZ ;  /* 0x0000000000387805 */ /* 0x000fe2000001ff00 */
[----:B------:R-:W2:Y:S01]  /*00a0*/  S2R R2, SR_CTAID.Y ;  /* 0x0000000000027919 */ /* 0x000ea20000002600 */
[----:B------:R-:W-:Y:S02]  /*00b0*/  CS2R R46, SRZ ;  /* 0x00000000002e7805 */ /* 0x000fe4000001ff00 */
[----:B------:R-:W-:Y:S02]  /*00c0*/  CS2R R12, SRZ ;  /* 0x00000000000c7805 */ /* 0x000fe4000001ff00 */
[----:B------:R-:W-:Y:S01]  /*00d0*/  CS2R R40, SRZ ;  /* 0x0000000000287805 */ /* 0x000fe2000001ff00 */
[----:B------:R-:W2:Y:S01]  /*00e0*/  S2R R7, SR_TID.Y ;  /* 0x0000000000077919 */ /* 0x000ea20000002200 */
[----:B------:R-:W-:Y:S02]  /*00f0*/  CS2R R44, SRZ ;  /* 0x00000000002c7805 */ /* 0x000fe4000001ff00 */
[----:B------:R-:W-:-:S02]  /*0100*/  CS2R R54, SRZ ;  /* 0x0000000000367805 */ /* 0x000fc4000001ff00 */
[----:B------:R-:W-:Y:S02]  /*0110*/  CS2R R52, SRZ ;  /* 0x0000000000347805 */ /* 0x000fe4000001ff00 */
[----:B------:R-:W-:Y:S01]  /*0120*/  CS2R R42, SRZ ;  /* 0x00000000002a7805 */ /* 0x000fe2000001ff00 */
[----:B0-----:R-:W-:Y:S01]  /*0130*/  ULOP3.LUT UR5, UR10, 0x8000001f, URZ, 0xc0, !UPT ;  /* 0x8000001f0a057892 */ /* 0x001fe2000f8ec0ff */
[----:B------:R-:W-:Y:S01]  /*0140*/  CS2R R50, SRZ ;  /* 0x0000000000327805 */ /* 0x000fe2000001ff00 */
[----:B------:R-:W-:Y:S01]  /*0150*/  USHF.R.S32.HI UR4, URZ, 0x1f, UR10 ;  /* 0x0000001fff047899 */ /* 0x000fe2000801140a */
[----:B------:R-:W-:Y:S01]  /*0160*/  CS2R R62, SRZ ;  /* 0x00000000003e7805 */ /* 0x000fe2000001ff00 */
[----:B------:R-:W-:Y:S01]  /*0170*/  UISETP.GT.AND UP0, UPT, UR5, URZ, UPT ;  /* 0x000000ff0500728c */ /* 0x000fe2000bf04270 */
[----:B------:R-:W-:Y:S01]  /*0180*/  CS2R R64, SRZ ;  /* 0x0000000000407805 */ /* 0x000fe2000001ff00 */
[----:B------:R-:W-:Y:S01]  /*0190*/  ULEA.HI UR4, UR4, UR10, URZ, 0x5 ;  /* 0x0000000a04047291 */ /* 0x000fe2000f8f28ff */
[----:B------:R-:W0:Y:S03]  /*01a0*/  LDCU.64 UR8, c[0x0][0x358] ;  /* 0x00006b00ff0877ac */ /* 0x000e260008000a00 */
[----:B------:R-:W-:-:S02]  /*01b0*/  USHF.R.S32.HI UR5, URZ, 0x5, UR4 ;  /* 0x00000005ff057899 */ /* 0x000fc40008011404 */
[----:B------:R-:W-:-:S03]  /*01c0*/  ULEA.HI.SX32 UR4, UR4, 0x1, 0x1b ;  /* 0x0000000104047891 */ /* 0x000fc6000f8fdaff */
[----:B------:R-:W-:Y:S01]  /*01d0*/  @!UP0 UIADD3 UR4, UPT, UPT, UR5, URZ, URZ ;  /* 0x000000ff05048290 */ /* 0x000fe2000fffe0ff */
[----:B-1----:R-:W-:-:S03]  /*01e0*/  IMAD R0, R0, 0x8, R5 ;  /* 0x0000000800007824 */ /* 0x002fc600078e0205 */
[----:B------:R-:W-:Y:S01]  /*01f0*/  UISETP.GE.AND UP0, UPT, UR4, 0x1, UPT ;  /* 0x000000010400788c */ /* 0x000fe2000bf06270 */
[----:B------:R-:W-:Y:S02]  /*0200*/  IMAD.SHL.U32 R0, R0, 0x4, RZ ;  /* 0x0000000400007824 */ /* 0x000fe400078e00ff */
[----:B--2---:R-:W-:-:S04]  /*0210*/  IMAD R2, R2, 0x8, R7 ;  /* 0x0000000802027824 */ /* 0x004fc800078e0207 */
[----:B------:R-:W-:Y:S02]  /*0220*/  IMAD.SHL.U32 R3, R2, 0x4, RZ ;  /* 0x0000000402037824 */ /* 0x000fe400078e00ff */
[----:B0-----:R-:W-:Y:S05]  /*0230*/  BRA.U !UP0, `(.L_x_0) ;  /* 0x0000001908a47547 */ /* 0x001fea000b800000 */
[----:B------:R-:W0:Y:S01]  /*0240*/  S2UR UR7, SR_CgaCtaId ;  /* 0x00000000000779c3 */ /* 0x000e220000008800 */
[----:B------:R-:W-:Y:S01]  /*0250*/  UMOV UR5, 0x400 ;  /* 0x0000040000057882 */ /* 0x000fe20000000000 */
[----:B------:R-:W-:Y:S01]  /*0260*/  SHF.R.S32.HI R2, RZ, 0x1f, R0 ;  /* 0x0000001fff027819 */ /* 0x000fe20000011400 */
[----:B------:R-:W-:Y:S01]  /*0270*/  UIADD3 UR6, UPT, UPT, UR5, 0x2000, URZ ;  /* 0x0000200005067890 */ /* 0x000fe2000fffe0ff */
[----:B------:R-:W-:Y:S01]  /*0280*/  IMAD.MOV.U32 R6, RZ, RZ, RZ ;  /* 0x000000ffff067224 */ /* 0x000fe200078e00ff */
[----:B------:R-:W-:Y:S01]  /*0290*/  CS2R R14, SRZ ;  /* 0x00000000000e7805 */ /* 0x000fe2000001ff00 */
[----:B0-----:R-:W-:Y:S02]  /*02a0*/  ULEA UR5, UR7, UR5, 0x18 ;  /* 0x0000000507057291 */ /* 0x001fe4000f8ec0ff */
[----:B------:R-:W-:-:S04]  /*02b0*/  ULEA UR6, UR7, UR6, 0x18 ;  /* 0x0000000607067291 */ /* 0x000fc8000f8ec0ff */
[C---:B------:R-:W-:Y:S02]  /*02c0*/  LEA R4, R5.reuse, UR5, 0xa ;  /* 0x0000000505047c11 */ /* 0x040fe4000f8e50ff */
[----:B------:R-:W-:-:S03]  /*02d0*/  LEA R5, R5, UR6, 0xa ;  /* 0x0000000605057c11 */ /* 0x000fc6000f8e50ff */
[C---:B------:R-:W-:Y:S02]  /*02e0*/  IMAD R4, R7.reuse, 0x20, R4 ;  /* 0x0000002007047824 */ /* 0x040fe400078e0204 */
[----:B------:R-:W-:-:S07]  /*02f0*/  IMAD R5, R7, 0x20, R5 ;  /* 0x0000002007057824 */ /* 0x000fce00078e0205 */
.L_x_2:
[----:B------:R-:W0:Y:S01]  /*0300*/  S2R R7, SR_TID.X ;  /* 0x0000000000077919 */ /* 0x000e220000002100 */
[----:B------:R-:W1:Y:S01]  /*0310*/  LDCU UR10, c[0x0][0x398] ;  /* 0x00007300ff0a77ac */ /* 0x000e620008000800 */
[----:B------:R-:W-:Y:S01]  /*0320*/  IMAD.SHL.U32 R38, R6, 0x20, RZ ;  /* 0x0000002006267824 */ /* 0x000fe200078e00ff */
[----:B------:R-:W2:Y:S01]  /*0330*/  LDC.64 R30, c[0x0][0x380] ;  /* 0x0000e000ff1e7b82 */ /* 0x000ea20000000a00 */
[----:B------:R-:W-:Y:S01]  /*0340*/  VIADD R23, R3, 0x1 ;  /* 0x0000000103177836 */ /* 0x000fe20000000000 */
[----:B------:R-:W3:Y:S01]  /*0350*/  LDCU.64 UR6, c[0x0][0x388] ;  /* 0x00007100ff0677ac */ /* 0x000ee20008000a00 */
[----:B0-----:R-:W-:-:S04]  /*0360*/  IMAD R34, R7, 0x4, R38 ;  /* 0x0000000407227824 */ /* 0x001fc800078e0226 */
[C---:B------:R-:W-:Y:S02]  /*0370*/  VIADD R36, R34.reuse, 0x1 ;  /* 0x0000000122247836 */ /* 0x040fe40000000000 */
[----:B------:R-:W-:Y:S02]  /*0380*/  VIADD R8, R34, 0x2 ;  /* 0x0000000222087836 */ /* 0x000fe40000000000 */
[C---:B-1----:R-:W-:Y:S01]  /*0390*/  IMAD R35, R3.reuse, UR10, R34 ;  /* 0x0000000a03237c24 */ /* 0x042fe2000f8e0222 */
[----:B------:R-:W-:-:S03]  /*03a0*/  VIMNMX R9, PT, PT, R3, R36, !PT ;  /* 0x0000002403097248 */ /* 0x000fc60007fe0100 */
[----:B--2---:R-:W-:Y:S01]  /*03b0*/  IMAD.WIDE R32, R35, 0x8, R30 ;  /* 0x0000000823207825 */ /* 0x004fe200078e021e */
[----:B------:R-:W-:Y:S02]  /*03c0*/  ISETP.GE.AND P4, PT, R9, UR10, PT ;  /* 0x0000000a09007c0c */ /* 0x000fe4000bf86270 */
[----:B------:R-:W-:-:S04]  /*03d0*/  VIMNMX R9, PT, PT, R3, R8, !PT ;  /* 0x0000000803097248 */ /* 0x000fc80007fe0100 */
[----:B------:R-:W-:-:S07]  /*03e0*/  ISETP.GE.AND P1, PT, R9, UR10, PT ;  /* 0x0000000a09007c0c */ /* 0x000fce000bf26270 */
[----:B------:R-:W2:Y:S06]  /*03f0*/  @!P4 LDG.E.64 R26, desc[UR8][R32.64+0x8] ;  /* 0x00000808201ac981 */ /* 0x000eac000c1e1b00 */
[----:B------:R-:W4:Y:S01]  /*0400*/  @!P1 LDG.E.64 R28, desc[UR8][R32.64+0x10] ;  /* 0x00001008201c9981 */ /* 0x000f22000c1e1b00 */
[-C--:B------:R-:W-:Y:S01]  /*0410*/  VIMNMX R16, PT, PT, R23, R34.reuse, !PT ;  /* 0x0000002217107248 */ /* 0x080fe20007fe0100 */
[----:B------:R-:W-:Y:S01]  /*0420*/  VIADD R35, R35, UR10 ;  /* 0x0000000a23237c36 */ /* 0x000fe20008000000 */
[----:B------:R-:W-:Y:S02]  /*0430*/  VIMNMX R9, PT, PT, R3, R34, !PT ;  /* 0x0000002203097248 */ /* 0x000fe40007fe0100 */
[----:B------:R-:W-:Y:S01]  /*0440*/  ISETP.GE.AND P2, PT, R16, UR10, PT ;  /* 0x0000000a10007c0c */ /* 0x000fe2000bf46270 */
[----:B------:R-:W-:Y:S01]  /*0450*/  IMAD.WIDE R24, R35, 0x8, R30 ;  /* 0x0000000823187825 */ /* 0x000fe200078e021e */
[----:B------:R-:W-:-:S02]  /*0460*/  VIMNMX R17, PT, PT, R23, R36, !PT ;  /* 0x0000002417117248 */ /* 0x000fc40007fe0100 */
[----:B------:R-:W-:Y:S01]  /*0470*/  ISETP.GE.AND P0, PT, R9, UR10, PT ;  /* 0x0000000a09007c0c */ /* 0x000fe2000bf06270 */
[----:B------:R-:W-:Y:S01]  /*0480*/  VIADD R66, R34, 0x3 ;  /* 0x0000000322427836 */ /* 0x000fe20000000000 */
[----:B------:R-:W-:Y:S02]  /*0490*/  VIMNMX R9, PT, PT, R23, R8, !PT ;  /* 0x0000000817097248 */ /* 0x000fe40007fe0100 */
[----:B------:R-:W-:Y:S02]  /*04a0*/  ISETP.GE.AND P6, PT, R17, UR10, PT ;  /* 0x0000000a11007c0c */ /* 0x000fe4000bfc6270 */
[----:B------:R-:W-:Y:S02]  /*04b0*/  CS2R R16, SRZ ;  /* 0x0000000000107805 */ /* 0x000fe4000001ff00 */
[----:B------:R-:W-:Y:S02]  /*04c0*/  ISETP.GE.AND P5, PT, R9, UR10, PT ;  /* 0x0000000a09007c0c */ /* 0x000fe4000bfa6270 */
[C---:B------:R-:W-:Y:S01]  /*04d0*/  VIMNMX R9, PT, PT, R3.reuse, R66, !PT ;  /* 0x0000004203097248 */ /* 0x040fe20007fe0100 */
[----:B------:R-:W5:Y:S01]  /*04e0*/  @!P2 LDG.E.64 R18, desc[UR8][R24.64] ;  /* 0x000000081812a981 */ /* 0x000f62000c1e1b00 */
[----:B------:R-:W-:-:S02]  /*04f0*/  VIADD R37, R3, 0x3 ;  /* 0x0000000303257836 */ /* 0x000fc40000000000 */
[----:B------:R-:W-:Y:S01]  /*0500*/  ISETP.GE.AND P3, PT, R9, UR10, PT ;  /* 0x0000000a09007c0c */ /* 0x000fe2000bf66270 */
[----:B------:R0:W3:Y:S01]  /*0510*/  @!P0 LDG.E.64 R16, desc[UR8][R32.64] ;  /* 0x0000000820108981 */ /* 0x0000e2000c1e1b00 */
[----:B------:R-:W-:-:S03]  /*0520*/  VIMNMX R9, PT, PT, R23, R66, !PT ;  /* 0x0000004217097248 */ /* 0x000fc60007fe0100 */
[----:B------:R-:W3:Y:S01]  /*0530*/  @!P6 LDG.E.64 R20, desc[UR8][R24.64+0x8] ;  /* 0x000008081814e981 */ /* 0x000ee2000c1e1b00 */
[----:B------:R-:W-:Y:S01]  /*0540*/  ISETP.GE.AND P0, PT, R9, UR10, PT ;  /* 0x0000000a09007c0c */ /* 0x000fe2000bf06270 */
[----:B------:R-:W-:Y:S02]  /*0550*/  VIADD R9, R3, 0x2 ;  /* 0x0000000203097836 */ /* 0x000fe40000000000 */
[----:B------:R-:W-:Y:S01]  /*0560*/  @P1 STS.64 [R4+0x200], RZ ;  /* 0x000200ff04001388 */ /* 0x000fe20000000a00 */
[-C--:B0-----:R-:W-:Y:S01]  /*0570*/  VIMNMX R33, PT, PT, R37, R34.reuse, !PT ;  /* 0x0000002225217248 */ /* 0x081fe20007fe0100 */
[----:B------:R-:W-:Y:S02]  /*0580*/  VIADD R35, R35, UR10 ;  /* 0x0000000a23237c36 */ /* 0x000fe40008000000 */
[----:B------:R-:W3:Y:S01]  /*0590*/  @!P5 LDG.E.64 R22, desc[UR8][R24.64+0x10] ;  /* 0x000010081816d981 */ /* 0x000ee2000c1e1b00 */
[----:B------:R-:W-:Y:S01]  /*05a0*/  VIMNMX R32, PT, PT, R9, R34, !PT ;  /* 0x0000002209207248 */ /* 0x000fe20007fe0100 */
[----:B------:R-:W-:-:S02]  /*05b0*/  @!P3 IMAD R39, R3, UR10, R34 ;  /* 0x0000000a0327bc24 */ /* 0x000fc4000f8e0222 */
[----:B------:R-:W-:Y:S04]  /*05c0*/  @P4 STS.64 [R4+0x100], RZ ;  /* 0x000100ff04004388 */ /* 0x000fe80000000a00 */
[----:B------:R-:W3:Y:S04]  /*05d0*/  @!P0 LDG.E.64 R24, desc[UR8][R24.64+0x18] ;  /* 0x0000180818188981 */ /* 0x000ee8000c1e1b00 */
[----:B--2---:R0:W-:Y:S04]  /*05e0*/  @!P4 STS.64 [R4+0x100], R26 ;  /* 0x0001001a0400c388 */ /* 0x0041e80000000a00 */
[----:B----4-:R1:W-:Y:S01]  /*05f0*/  @!P1 STS.64 [R4+0x200], R28 ;  /* 0x0002001c04009388 */ /* 0x0103e20000000a00 */
[----:B------:R-:W-:Y:S01]  /*0600*/  ISETP.GE.AND P1, PT, R33, UR10, PT ;  /* 0x0000000a21007c0c */ /* 0x000fe2000bf26270 */
[----:B------:R-:W-:Y:S01]  /*0610*/  VIADD R33, R35, UR10 ;  /* 0x0000000a23217c36 */ /* 0x000fe20008000000 */
[----:B------:R-:W-:Y:S01]  /*0620*/  ISETP.GE.AND P4, PT, R32, UR10, PT ;  /* 0x0000000a20007c0c */ /* 0x000fe2000bf86270 */
[----:B0-----:R-:W-:-:S04]  /*0630*/  @!P3 IMAD.WIDE R26, R39, 0x8, R30 ;  /* 0x00000008271ab825 */ /* 0x001fc800078e021e */
[--C-:B-1----:R-:W-:Y:S02]  /*0640*/  IMAD.WIDE R28, R35, 0x8, R30.reuse ;  /* 0x00000008231c7825 */ /* 0x102fe400078e021e */
[----:B------:R-:W2:Y:S02]  /*0650*/  @!P3 LDG.E.64 R26, desc[UR8][R26.64+0x18] ;  /* 0x000018081a1ab981 */ /* 0x000ea4000c1e1b00 */
[----:B------:R-:W-:-:S04]  /*0660*/  IMAD.WIDE R30, R33, 0x8, R30 ;  /* 0x00000008211e7825 */ /* 0x000fc800078e021e */
[----:B------:R-:W4:Y:S04]  /*0670*/  @!P4 LDG.E.64 R32, desc[UR8][R28.64] ;  /* 0x000000081c20c981 */ /* 0x000f28000c1e1b00 */
[----:B------:R-:W2:Y:S01]  /*0680*/  @!P1 LDG.E.64 R34, desc[UR8][R30.64] ;  /* 0x000000081e229981 */ /* 0x000ea2000c1e1b00 */
[----:B------:R-:W0:Y:S01]  /*0690*/  S2R R39, SR_TID.Y ;  /* 0x0000000000277919 */ /* 0x000e220000002200 */
[----:B------:R-:W-:Y:S02]  /*06a0*/  VIMNMX R67, PT, PT, R9, R36, !PT ;  /* 0x0000002409437248 */ /* 0x000fe40007fe0100 */
[----:B------:R-:W-:Y:S04]  /*06b0*/  @P2 STS.64 [R4+0x8], RZ ;  /* 0x000008ff04002388 */ /* 0x000fe80000000a00 */
[----:B-----5:R1:W-:Y:S01]  /*06c0*/  @!P2 STS.64 [R4+0x8], R18 ;  /* 0x000008120400a388 */ /* 0x0203e20000000a00 */
[----:B------:R-:W-:-:S02]  /*06d0*/  ISETP.GE.AND P2, PT, R67, UR10, PT ;  /* 0x0000000a43007c0c */ /* 0x000fc4000bf46270 */
[----:B------:R-:W-:Y:S01]  /*06e0*/  VIMNMX R36, PT, PT, R37, R36, !PT ;  /* 0x0000002425247248 */ /* 0x000fe20007fe0100 */
[----:B------:R-:W-:Y:S04]  /*06f0*/  @P6 STS.64 [R4+0x108], RZ ;  /* 0x000108ff04006388 */ /* 0x000fe80000000a00 */
[----:B---3--:R3:W-:Y:S01]  /*0700*/  @!P6 STS.64 [R4+0x108], R20 ;  /* 0x000108140400e388 */ /* 0x0087e20000000a00 */
[----:B------:R-:W-:Y:S02]  /*0710*/  ISETP.GE.AND P6, PT, R36, UR10, PT ;  /* 0x0000000a24007c0c */ /* 0x000fe4000bfc6270 */
[C---:B------:R-:W-:Y:S01]  /*0720*/  VIMNMX R36, PT, PT, R9.reuse, R8, !PT ;  /* 0x0000000809247248 */ /* 0x040fe20007fe0100 */
[----:B------:R-:W-:Y:S01]  /*0730*/  @P5 STS.64 [R4+0x208], RZ ;  /* 0x000208ff04005388 */ /* 0x000fe20000000a00 */
[----:B------:R-:W-:-:S03]  /*0740*/  VIMNMX R67, PT, PT, R9, R66, !PT ;  /* 0x0000004209437248 */ /* 0x000fc60007fe0100 */
[----:B-1----:R-:W5:Y:S04]  /*0750*/  @!P2 LDG.E.64 R18, desc[UR8][R28.64+0x8] ;  /* 0x000008081c12a981 */ /* 0x002f68000c1e1b00 */
[----:B------:R1:W-:Y:S01]  /*0760*/  @!P5 STS.64 [R4+0x208], R22 ;  /* 0x000208160400d388 */ /* 0x0003e20000000a00 */
[----:B------:R-:W-:Y:S01]  /*0770*/  ISETP.GE.AND P5, PT, R36, UR10, PT ;  /* 0x0000000a24007c0c */ /* 0x000fe2000bfa6270 */
[----:B0-----:R-:W-:Y:S01]  /*0780*/  IMAD R9, R39, 0x4, R38 ;  /* 0x0000000427097824 */ /* 0x001fe200078e0226 */
[----:B------:R-:W-:Y:S01]  /*0790*/  VIMNMX R8, PT, PT, R37, R8, !PT ;  /* 0x0000000825087248 */ /* 0x000fe20007fe0100 */
[----:B------:R-:W-:Y:S02]  /*07a0*/  @P0 STS.64 [R4+0x308], RZ ;  /* 0x000308ff04000388 */ /* 0x000fe40000000a00 */
[----:B---3--:R-:W-:-:S02]  /*07b0*/  VIADD R21, R9, 0x1 ;  /* 0x0000000109157836 */ /* 0x008fc40000000000 */
[----:B------:R0:W-:Y:S01]  /*07c0*/  @!P0 STS.64 [R4+0x308], R24 ;  /* 0x0003081804008388 */ /* 0x0001e20000000a00 */
[----:B------:R-:W-:Y:S02]  /*07d0*/  ISETP.GE.AND P0, PT, R8, UR10, PT ;  /* 0x0000000a08007c0c */ /* 0x000fe4000bf06270 */
[----:B------:R-:W-:Y:S01]  /*07e0*/  VIMNMX R8, PT, PT, R0, R21, !PT ;  /* 0x0000001500087248 */ /* 0x000fe20007fe0100 */
[----:B------:R-:W-:Y:S01]  /*07f0*/  @P1 STS.64 [R4+0x18], RZ ;  /* 0x000018ff04001388 */ /* 0x000fe20000000a00 */
[----:B------:R-:W-:-:S03]  /*0800*/  VIMNMX R37, PT, PT, R37, R66, !PT ;  /* 0x0000004225257248 */ /* 0x000fc60007fe0100 */
[----:B-1----:R-:W3:Y:S04]  /*0810*/  @!P6 LDG.E.64 R22, desc[UR8][R30.64+0x8] ;  /* 0x000008081e16e981 */ /* 0x002ee8000c1e1b00 */
[----:B0-----:R-:W3:Y:S04]  /*0820*/  @!P5 LDG.E.64 R24, desc[UR8][R28.64+0x10] ;  /* 0x000010081c18d981 */ /* 0x001ee8000c1e1b00 */
[----:B------:R-:W-:Y:S04]  /*0830*/  @P4 STS.64 [R4+0x10], RZ ;  /* 0x000010ff04004388 */ /* 0x000fe80000000a00 */
[----:B------:R-:W-:Y:S04]  /*0840*/  @P3 STS.64 [R4+0x300], RZ ;  /* 0x000300ff04003388 */ /* 0x000fe80000000a00 */
[----:B--2---:R-:W-:Y:S01]  /*0850*/  @!P1 STS.64 [R4+0x18], R34 ;  /* 0x0000182204009388 */ /* 0x004fe20000000a00 */
[----:B------:R-:W-:-:S03]  /*0860*/  ISETP.GE.AND P1, PT, R8, UR10, PT ;  /* 0x0000000a08007c0c */ /* 0x000fc6000bf26270 */
[----:B----4-:R-:W-:Y:S01]  /*0870*/  @!P4 STS.64 [R4+0x10], R32 ;  /* 0x000010200400c388 */ /* 0x010fe20000000a00 */
[----:B------:R-:W-:-:S03]  /*0880*/  ISETP.GE.AND P4, PT, R37, UR10, PT ;  /* 0x0000000a25007c0c */ /* 0x000fc6000bf86270 */
[----:B------:R0:W-:Y:S01]  /*0890*/  @!P3 STS.64 [R4+0x300], R26 ;  /* 0x0003001a0400b388 */ /* 0x0001e20000000a00 */
[----:B------:R-:W-:-:S05]  /*08a0*/  ISETP.GE.AND P3, PT, R67, UR10, PT ;  /* 0x0000000a43007c0c */ /* 0x000fca000bf66270 */
[----:B------:R-:W1:Y:S04]  /*08b0*/  @!P1 LDC.64 R68, c[0x0][0x388] ;  /* 0x0000e200ff449b82 */ /* 0x000e680000000a00 */
[----:B------:R-:W2:Y:S04]  /*08c0*/  @!P4 LDG.E.64 R66, desc[UR8][R30.64+0x18] ;  /* 0x000018081e42c981 */ /* 0x000ea8000c1e1b00 */
[----:B0-----:R0:W4:Y:S04]  /*08d0*/  @!P0 LDG.E.64 R26, desc[UR8][R30.64+0x10] ;  /* 0x000010081e1a8981 */ /* 0x001128000c1e1b00 */
[----:B------:R0:W2:Y:S01]  /*08e0*/  @!P3 LDG.E.64 R36, desc[UR8][R28.64+0x18] ;  /* 0x000018081c24b981 */ /* 0x0000a2000c1e1b00 */
[----:B------:R-:W-:-:S04]  /*08f0*/  @!P1 IMAD R33, R21, UR10, R0 ;  /* 0x0000000a15219c24 */ /* 0x000fc8000f8e0200 */
[----:B-1----:R-:W-:-:S06]  /*0900*/  @!P1 IMAD.WIDE R32, R33, 0x8, R68 ;  /* 0x0000000821209825 */ /* 0x002fcc00078e0244 */
[----:B------:R-:W2:Y:S01]  /*0910*/  @!P1 LDG.E.64 R32, desc[UR8][R32.64] ;  /* 0x0000000820209981 */ /* 0x000ea2000c1e1b00 */
[----:B------:R-:W-:-:S03]  /*0920*/  VIMNMX R8, PT, PT, R0, R9, !PT ;  /* 0x0000000900087248 */ /* 0x000fc60007fe0100 */
[----:B------:R-:W-:Y:S04]  /*0930*/  @P2 STS.64 [R4+0x110], RZ ;  /* 0x000110ff04002388 */ /* 0x000fe80000000a00 */
[----:B-----5:R1:W-:Y:S01]  /*0940*/  @!P2 STS.64 [R4+0x110], R18 ;  /* 0x000110120400a388 */ /* 0x0203e20000000a00 */
[----:B------:R-:W-:Y:S01]  /*0950*/  ISETP.GE.AND P2, PT, R8, UR10, PT ;  /* 0x0000000a08007c0c */ /* 0x000fe2000bf46270 */
[----:B0-----:R-:W-:Y:S02]  /*0960*/  VIADD R31, R9, 0x2 ;  /* 0x00000002091f7836 */ /* 0x001fe40000000000 */
[C---:B------:R-:W-:Y:S01]  /*0970*/  VIADD R8, R0.reuse, 0x1 ;  /* 0x0000000100087836 */ /* 0x040fe20000000000 */
[----:B------:R-:W-:Y:S02]  /*0980*/  @P5 STS.64 [R4+0x210], RZ ;  /* 0x000210ff04005388 */ /* 0x000fe40000000a00 */
[----:B------:R-:W-:-:S02]  /*0990*/  VIMNMX R30, PT, PT, R0, R31, !PT ;  /* 0x0000001f001e7248 */ /* 0x000fc40007fe0100 */
[----:B------:R-:W-:Y:S01]  /*09a0*/  VIMNMX R20, PT, PT, R21, R8, !PT ;  /* 0x0000000815147248 */ /* 0x000fe20007fe0100 */
[----:B------:R-:W-:Y:S04]  /*09b0*/  @P6 STS.64 [R4+0x118], RZ ;  /* 0x000118ff04006388 */ /* 0x000fe80000000a00 */
[----:B------:R-:W0:Y:S01]  /*09c0*/  @!P2 LDC.64 R28, c[0x0][0x388] ;  /* 0x0000e200ff1cab82 */ /* 0x000e220000000a00 */
[----:B---3--:R-:W-:Y:S01]  /*09d0*/  @!P5 STS.64 [R4+0x210], R24 ;  /* 0x000210180400d388 */ /* 0x008fe20000000a00 */
[----:B------:R-:W-:-:S03]  /*09e0*/  ISETP.GE.AND P5, PT, R30, UR10, PT ;  /* 0x0000000a1e007c0c */ /* 0x000fc6000bfa6270 */
[----:B------:R3:W-:Y:S01]  /*09f0*/  @!P6 STS.64 [R4+0x118], R22 ;  /* 0x000118160400e388 */ /* 0x0007e20000000a00 */
[----:B------:R-:W-:Y:S01]  /*0a00*/  ISETP.GE.AND P6, PT, R20, UR10, PT ;  /* 0x0000000a14007c0c */ /* 0x000fe2000bfc6270 */
[C---:B------:R-:W-:Y:S02]  /*0a10*/  VIADD R20, R0.reuse, 0x2 ;  /* 0x0000000200147836 */ /* 0x040fe40000000000 */
[----:B------:R-:W-:Y:S03]  /*0a20*/  @P0 STS.64 [R4+0x218], RZ ;  /* 0x000218ff04000388 */ /* 0x000fe60000000a00 */
[C---:B-1----:R-:W-:Y:S01]  /*0a30*/  VIMNMX R18, PT, PT, R21.reuse, R20, !PT ;  /* 0x0000001415127248 */ /* 0x042fe20007fe0100 */
[----:B------:R-:W-:Y:S02]  /*0a40*/  VIADD R30, R0, 0x3 ;  /* 0x00000003001e7836 */ /* 0x000fe40000000000 */
[----:B------:R-:W-:Y:S01]  /*0a50*/  IMAD R35, R21, UR10, RZ ;  /* 0x0000000a15237c24 */ /* 0x000fe2000f8e02ff */
[----:B------:R-:W-:Y:S01]  /*0a60*/  @P4 STS.64 [R4+0x318], RZ ;  /* 0x000318ff04004388 */ /* 0x000fe20000000a00 */
[----:B------:R-:W-:Y:S01]  /*0a70*/  @!P2 IMAD R69, R9, UR10, R0 ;  /* 0x0000000a0945ac24 */ /* 0x000fe2000f8e0200 */
[----:B------:R-:W-:-:S02]  /*0a80*/  VIMNMX R21, PT, PT, R21, R30, !PT ;  /* 0x0000001e15157248 */ /* 0x000fc40007fe0100 */
[----:B---3--:R-:W-:Y:S01]  /*0a90*/  CS2R R22, SRZ ;  /* 0x0000000000167805 */ /* 0x008fe2000001ff00 */
[----:B------:R-:W-:Y:S01]  /*0aa0*/  @P3 STS.64 [R4+0x310], RZ ;  /* 0x000310ff04003388 */ /* 0x000fe20000000a00 */
[----:B0-----:R-:W-:-:S05]  /*0ab0*/  @!P2 IMAD.WIDE R68, R69, 0x8, R28 ;  /* 0x000000084544a825 */ /* 0x001fca00078e021c */
[----:B------:R-:W3:Y:S04]  /*0ac0*/  @!P2 LDG.E.64 R22, desc[UR8][R68.64] ;  /* 0x000000084416a981 */ /* 0x000ee8000c1e1b00 */
[----:B------:R-:W-:Y:S04]  /*0ad0*/  STS.64 [R4], R16 ;  /* 0x0000001004007388 */ /* 0x000fe80000000a00 */
[----:B----4-:R0:W-:Y:S01]  /*0ae0*/  @!P0 STS.64 [R4+0x218], R26 ;  /* 0x0002181a04008388 */ /* 0x0101e20000000a00 */
[----:B------:R-:W-:Y:S02]  /*0af0*/  ISETP.GE.AND P0, PT, R18, UR10, PT ;  /* 0x0000000a12007c0c */ /* 0x000fe4000bf06270 */
[----:B------:R-:W1:Y:S01]  /*0b00*/  @!P5 LDC.64 R18, c[0x0][0x388] ;  /* 0x0000e200ff12db82 */ /* 0x000e620000000a00 */
[----:B--2---:R-:W-:Y:S01]  /*0b10*/  @!P4 STS.64 [R4+0x318], R66 ;  /* 0x000318420400c388 */ /* 0x004fe20000000a00 */
[----:B------:R-:W-:-:S03]  /*0b20*/  IADD3 R25, P4, PT, R0, R35, RZ ;  /* 0x0000002300197210 */ /* 0x000fc60007f9e0ff */
[----:B------:R2:W-:Y:S01]  /*0b30*/  @!P3 STS.64 [R4+0x310], R36 ;  /* 0x000310240400b388 */ /* 0x0005e20000000a00 */
[----:B------:R-:W-:Y:S01]  /*0b40*/  ISETP.GE.AND P3, PT, R21, UR10, PT ;  /* 0x0000000a15007c0c */ /* 0x000fe2000bf66270 */
[----:B------:R-:W-:Y:S01]  /*0b50*/  IMAD R21, R31, UR10, RZ ;  /* 0x0000000a1f157c24 */ /* 0x000fe2000f8e02ff */
[----:B0-----:R-:W-:Y:S02]  /*0b60*/  LEA.HI.X.SX32 R26, R35, R2, 0x1, P4 ;  /* 0x00000002231a7211 */ /* 0x001fe400020f0eff */
[----:B------:R-:W-:Y:S02]  /*0b70*/  LEA R24, P4, R25, UR6, 0x3 ;  /* 0x0000000619187c11 */ /* 0x000fe4000f8818ff */
[----:B------:R-:W-:Y:S02]  /*0b80*/  VIMNMX R27, PT, PT, R31, R8, !PT ;  /* 0x000000081f1b7248 */ /* 0x000fe40007fe0100 */
[----:B------:R-:W-:Y:S02]  /*0b90*/  LEA.HI.X R25, R25, UR7, R26, 0x3, P4 ;  /* 0x0000000719197c11 */ /* 0x000fe4000a0f1c1a */
[----:B------:R-:W-:-:S02]  /*0ba0*/  ISETP.GE.AND P2, PT, R27, UR10, PT ;  /* 0x0000000a1b007c0c */ /* 0x000fc4000bf46270 */
[----:B------:R-:W-:Y:S01]  /*0bb0*/  IADD3 R27, P4, PT, R0, R21, RZ ;  /* 0x00000015001b7210 */ /* 0x000fe20007f9e0ff */
[----:B------:R-:W4:Y:S03]  /*0bc0*/  @!P0 LDG.E.64 R28, desc[UR8][R24.64+0x10] ;  /* 0x00001008181c8981 */ /* 0x000f26000c1e1b00 */
[----:B--2---:R-:W-:Y:S01]  /*0bd0*/  LEA.HI.X.SX32 R36, R21, R2, 0x1, P4 ;  /* 0x0000000215247211 */ /* 0x004fe200020f0eff */
[----:B------:R-:W-:Y:S01]  /*0be0*/  @!P5 IMAD R21, R31, UR10, R0 ;  /* 0x0000000a1f15dc24 */ /* 0x000fe2000f8e0200 */
[----:B------:R-:W-:Y:S01]  /*0bf0*/  LEA R26, P4, R27, UR6, 0x3 ;  /* 0x000000061b1a7c11 */ /* 0x000fe2000f8818ff */
[----:B------:R-:W-:Y:S02]  /*0c00*/  @P1 STS.64 [R5+0x8], RZ ;  /* 0x000008ff05001388 */ /* 0x000fe40000000a00 */
[----:B-1----:R-:W-:Y:S01]  /*0c10*/  @!P5 IMAD.WIDE R18, R21, 0x8, R18 ;  /* 0x000000081512d825 */ /* 0x002fe200078e0212 */
[----:B------:R-:W-:Y:S01]  /*0c20*/  VIMNMX R21, PT, PT, R31, R20, !PT ;  /* 0x000000141f157248 */ /* 0x000fe20007fe0100 */
[----:B------:R-:W2:Y:S01]  /*0c30*/  @!P6 LDG.E.64 R34, desc[UR8][R24.64+0x8] ;  /* 0x000008081822e981 */ /* 0x000ea2000c1e1b00 */
[----:B------:R-:W-:-:S03]  /*0c40*/  LEA.HI.X R27, R27, UR7, R36, 0x3, P4 ;  /* 0x000000071b1b7c11 */ /* 0x000fc6000a0f1c24 */
[----:B------:R0:W5:Y:S04]  /*0c50*/  @!P3 LDG.E.64 R36, desc[UR8][R24.64+0x18] ;  /* 0x000018081824b981 */ /* 0x000168000c1e1b00 */
[----:B------:R-:W-:Y:S01]  /*0c60*/  @!P1 STS.64 [R5+0x8], R32 ;  /* 0x0000082005009388 */ /* 0x000fe20000000a00 */
[----:B------:R-:W-:Y:S02]  /*0c70*/  ISETP.GE.AND P1, PT, R21, UR10, PT ;  /* 0x0000000a15007c0c */ /* 0x000fe4000bf26270 */
[-C--:B------:R-:W-:Y:S01]  /*0c80*/  VIMNMX R31, PT, PT, R31, R30.reuse, !PT ;  /* 0x0000001e1f1f7248 */ /* 0x080fe20007fe0100 */
[----:B------:R-:W3:Y:S03]  /*0c90*/  @!P2 LDG.E.64 R66, desc[UR8][R26.64+0x8] ;  /* 0x000008081a42a981 */ /* 0x000ee6000c1e1b00 */
[----:B------:R-:W-:Y:S01]  /*0ca0*/  ISETP.GE.AND P4, PT, R31, UR10, PT ;  /* 0x0000000a1f007c0c */ /* 0x000fe2000bf86270 */
[----:B------:R-:W3:Y:S06]  /*0cb0*/  @!P5 LDG.E.64 R18, desc[UR8][R18.64] ;  /* 0x000000081212d981 */ /* 0x000eec000c1e1b00 */
[----:B------:R-:W3:Y:S06]  /*0cc0*/  @!P1 LDG.E.64 R16, desc[UR8][R26.64+0x10] ;  /* 0x000010081a109981 */ /* 0x000eec000c1e1b00 */
[----:B------:R1:W3:Y:S01]  /*0cd0*/  @!P4 LDG.E.64 R68, desc[UR8][R26.64+0x18] ;  /* 0x000018081a44c981 */ /* 0x0002e2000c1e1b00 */
[C---:B0-----:R-:W-:Y:S01]  /*0ce0*/  VIMNMX R25, PT, PT, R9.reuse, R30, !PT ;  /* 0x0000001e09197248 */ /* 0x041fe20007fe0100 */
[----:B------:R-:W-:-:S02]  /*0cf0*/  VIADD R21, R9, 0x3 ;  /* 0x0000000309157836 */ /* 0x000fc40000000000 */
[----:B------:R-:W-:Y:S01]  /*0d00*/  @P0 STS.64 [R5+0x208], RZ ;  /* 0x000208ff05000388 */ /* 0x000fe20000000a00 */
[----:B------:R-:W-:Y:S02]  /*0d10*/  IMAD R31, R9, UR10, RZ ;  /* 0x0000000a091f7c24 */ /* 0x000fe4000f8e02ff */
[----:B------:R-:W-:Y:S01]  /*0d20*/  VIMNMX R24, PT, PT, R0, R21, !PT ;  /* 0x0000001500187248 */ /* 0x000fe20007fe0100 */
[----:B------:R-:W-:Y:S04]  /*0d30*/  @P3 STS.64 [R5+0x308], RZ ;  /* 0x000308ff05003388 */ /* 0x000fe80000000a00 */
[----:B------:R-:W-:Y:S04]  /*0d40*/  @P6 STS.64 [R5+0x108], RZ ;  /* 0x000108ff05006388 */ /* 0x000fe80000000a00 */
[----:B------:R-:W-:Y:S04]  /*0d50*/  @P2 STS.64 [R5+0x110], RZ ;  /* 0x000110ff05002388 */ /* 0x000fe80000000a00 */
[----:B------:R-:W-:Y:S04]  /*0d60*/  @P5 STS.64 [R5+0x10], RZ ;  /* 0x000010ff05005388 */ /* 0x000fe80000000a00 */
[----:B------:R-:W-:Y:S04]  /*0d70*/  @P1 STS.64 [R5+0x210], RZ ;  /* 0x000210ff05001388 */ /* 0x000fe80000000a00 */
[----:B------:R-:W-:Y:S01]  /*0d80*/  @P4 STS.64 [R5+0x310], RZ ;  /* 0x000310ff05004388 */ /* 0x000fe20000000a00 */
[----:B------:R-:W-:-:S03]  /*0d90*/  VIMNMX R30, PT, PT, R21, R30, !PT ;  /* 0x0000001e151e7248 */ /* 0x000fc60007fe0100 */
[----:B----4-:R0:W-:Y:S01]  /*0da0*/  @!P0 STS.64 [R5+0x208], R28 ;  /* 0x0002081c05008388 */ /* 0x0101e20000000a00 */
[----:B------:R-:W-:Y:S02]  /*0db0*/  ISETP.GE.AND P0, PT, R25, UR10, PT ;  /* 0x0000000a19007c0c */ /* 0x000fe4000bf06270 */
[C---:B------:R-:W-:Y:S02]  /*0dc0*/  VIMNMX R25, PT, PT, R9.reuse, R8, !PT ;  /* 0x0000000809197248 */ /* 0x040fe40007fe0100 */
[----:B------:R-:W-:Y:S01]  /*0dd0*/  VIMNMX R9, PT, PT, R9, R20, !PT ;  /* 0x0000001409097248 */ /* 0x000fe20007fe0100 */
[----:B--2---:R-:W-:Y:S04]  /*0de0*/  @!P6 STS.64 [R5+0x108], R34 ;  /* 0x000108220500e388 */ /* 0x004fe80000000a00 */
[----:B-----5:R-:W-:Y:S01]  /*0df0*/  @!P3 STS.64 [R5+0x308], R36 ;  /* 0x000308240500b388 */ /* 0x020fe20000000a00 */
[----:B-1----:R-:W-:-:S02]  /*0e00*/  IADD3 R26, P3, PT, R0, R31, RZ ;  /* 0x0000001f001a7210 */ /* 0x002fc40007f7e0ff */
[----:B------:R-:W-:Y:S02]  /*0e10*/  ISETP.GE.AND P6, PT, R24, UR10, PT ;  /* 0x0000000a18007c0c */ /* 0x000fe4000bfc6270 */
[----:B------:R-:W-:Y:S02]  /*0e20*/  LEA.HI.X.SX32 R31, R31, R2, 0x1, P3 ;  /* 0x000000021f1f7211 */ /* 0x000fe400018f0eff */
[C---:B------:R-:W-:Y:S01]  /*0e30*/  LEA R24, P3, R26.reuse, UR6, 0x3 ;  /* 0x000000061a187c11 */ /* 0x040fe2000f8618ff */
[----:B---3--:R-:W-:Y:S01]  /*0e40*/  @!P2 STS.64 [R5+0x110], R66 ;  /* 0x000110420500a388 */ /* 0x008fe20000000a00 */
[----:B------:R-:W-:Y:S02]  /*0e50*/  ISETP.GE.AND P2, PT, R25, UR10, PT ;  /* 0x0000000a19007c0c */ /* 0x000fe4000bf46270 */
[----:B------:R-:W-:Y:S01]  /*0e60*/  LEA.HI.X R25, R26, UR7, R31, 0x3, P3 ;  /* 0x000000071a197c11 */ /* 0x000fe200098f1c1f */
[----:B------:R1:W-:Y:S01]  /*0e70*/  @!P5 STS.64 [R5+0x10], R18 ;  /* 0x000010120500d388 */ /* 0x0003e20000000a00 */
[----:B------:R-:W-:Y:S01]  /*0e80*/  ISETP.GE.AND P5, PT, R9, UR10, PT ;  /* 0x0000000a09007c0c */ /* 0x000fe2000bfa6270 */
[----:B------:R-:W-:-:S02]  /*0e90*/  IMAD R9, R21, UR10, RZ ;  /* 0x0000000a15097c24 */ /* 0x000fc4000f8e02ff */
[----:B------:R-:W-:Y:S01]  /*0ea0*/  @!P0 IMAD R26, R6, 0x8, R39 ;  /* 0x00000008061a8824 */ /* 0x000fe200078e0227 */
[----:B------:R2:W-:Y:S02]  /*0eb0*/  @!P1 STS.64 [R5+0x210], R16 ;  /* 0x0002101005009388 */ /* 0x0005e40000000a00 */
[----:B0-----:R-:W-:Y:S01]  /*0ec0*/  IADD3 R28, P1, PT, R0, R9, RZ ;  /* 0x00000009001c7210 */ /* 0x001fe20007f3e0ff */
[----:B------:R-:W-:Y:S01]  /*0ed0*/  @!P0 IMAD.SHL.U32 R26, R26, 0x4, RZ ;  /* 0x000000041a1a8824 */ /* 0x000fe200078e00ff */
[----:B-1----:R-:W0:Y:S03]  /*0ee0*/  @!P6 LDC.64 R18, c[0x0][0x388] ;  /* 0x0000e200ff12eb82 */ /* 0x002e260000000a00 */
[----:B------:R-:W-:Y:S01]  /*0ef0*/  @!P0 IMAD R27, R26, UR10, RZ ;  /* 0x0000000a1a1b8c24 */ /* 0x000fe2000f8e02ff */
[----:B------:R-:W-:Y:S02]  /*0f00*/  LEA.HI.X.SX32 R29, R9, R2, 0x1, P1 ;  /* 0x00000002091d7211 */ /* 0x000fe400008f0eff */
[----:B------:R-:W-:Y:S01]  /*0f10*/  VIMNMX R9, PT, PT, R21, R8, !PT ;  /* 0x0000000815097248 */ /* 0x000fe20007fe0100 */
[----:B------:R1:W-:Y:S01]  /*0f20*/  @!P4 STS.64 [R5+0x310], R68 ;  /* 0x000310440500c388 */ /* 0x0003e20000000a00 */
[----:B------:R-:W-:-:S02]  /*0f30*/  LEA R8, P1, R28, UR6, 0x3 ;  /* 0x000000061c087c11 */ /* 0x000fc4000f8218ff */
[--C-:B------:R-:W-:Y:S02]  /*0f40*/  @!P5 SHF.R.S32.HI R2, RZ, 0x1f, R0.reuse ;  /* 0x0000001fff02d819 */ /* 0x100fe40000011400 */
[----:B------:R-:W-:Y:S02]  /*0f50*/  VIMNMX R20, PT, PT, R21, R20, !PT ;  /* 0x0000001415147248 */ /* 0x000fe40007fe0100 */
[----:B------:R-:W-:Y:S02]  /*0f60*/  @!P0 SHF.R.S32.HI R2, RZ, 0x1f, R0 ;  /* 0x0000001fff028819 */ /* 0x000fe40000011400 */
[----:B--2---:R-:W-:Y:S02]  /*0f70*/  @!P0 IADD3 R17, P4, PT, R0, R27, RZ ;  /* 0x0000001b00118210 */ /* 0x004fe40007f9e0ff */
[----:B------:R-:W-:Y:S02]  /*0f80*/  ISETP.GE.AND P3, PT, R9, UR10, PT ;  /* 0x0000000a09007c0c */ /* 0x000fe4000bf66270 */
[----:B------:R-:W-:-:S02]  /*0f90*/  LEA.HI.X R9, R28, UR7, R29, 0x3, P1 ;  /* 0x000000071c097c11 */ /* 0x000fc400088f1c1d */
[----:B------:R-:W-:Y:S02]  /*0fa0*/  ISETP.GE.AND P1, PT, R20, UR10, PT ;  /* 0x0000000a14007c0c */ /* 0x000fe4000bf26270 */
[----:B------:R-:W-:Y:S02]  /*0fb0*/  @!P0 LEA.HI.X.SX32 R20, R27, R2, 0x1, P4 ;  /* 0x000000021b148211 */ /* 0x000fe400020f0eff */
[----:B------:R-:W-:-:S04]  /*0fc0*/  @!P0 LEA R16, P4, R17, UR6, 0x3 ;  /* 0x0000000611108c11 */ /* 0x000fc8000f8818ff */
[----:B------:R-:W-:Y:S01]  /*0fd0*/  @!P0 LEA.HI.X R17, R17, UR7, R20, 0x3, P4 ;  /* 0x0000000711118c11 */ /* 0x000fe2000a0f1c14 */
[----:B------:R-:W-:Y:S01]  /*0fe0*/  @!P6 IMAD R31, R21, UR10, R0 ;  /* 0x0000000a151fec24 */ /* 0x000fe2000f8e0200 */
[----:B------:R-:W-:Y:S01]  /*0ff0*/  ISETP.GE.AND P4, PT, R30, UR10, PT ;  /* 0x0000000a1e007c0c */ /* 0x000fe2000bf86270 */
[----:B------:R-:W-:Y:S01]  /*1000*/  @!P5 IMAD.MOV.U32 R28, RZ, RZ, R24 ;  /* 0x000000ffff1cd224 */ /* 0x000fe200078e0018 */
[----:B------:R-:W2:Y:S01]  /*1010*/  @!P3 LDG.E.64 R26, desc[UR8][R8.64+0x8] ;  /* 0x00000808081ab981 */ /* 0x000ea2000c1e1b00 */
[----:B0-----:R-:W-:-:S03]  /*1020*/  @!P6 IMAD.WIDE R30, R31, 0x8, R18 ;  /* 0x000000081f1ee825 */ /* 0x001fc600078e0212 */
[----:B------:R-:W3:Y:S01]  /*1030*/  @!P2 LDG.E.64 R18, desc[UR8][R24.64+0x8] ;  /* 0x000008081812a981 */ /* 0x000ee2000c1e1b00 */
[----:B------:R-:W-:-:S03]  /*1040*/  @!P5 IMAD.MOV.U32 R29, RZ, RZ, R25 ;  /* 0x000000ffff1dd224 */ /* 0x000fc600078e0019 */
[----:B------:R-:W4:Y:S04]  /*1050*/  @!P1 LDG.E.64 R20, desc[UR8][R8.64+0x10] ;  /* 0x0000100808149981 */ /* 0x000f28000c1e1b00 */
[----:B------:R-:W5:Y:S04]  /*1060*/  @!P5 LDG.E.64 R28, desc[UR8][R28.64+0x10] ;  /* 0x000010081c1cd981 */ /* 0x000f68000c1e1b00 */
[----:B------:R-:W5:Y:S04]  /*1070*/  @!P6 LDG.E.64 R30, desc[UR8][R30.64] ;  /* 0x000000081e1ee981 */ /* 0x000f68000c1e1b00 */
[----:B------:R0:W5:Y:S04]  /*1080*/  @!P4 LDG.E.64 R32, desc[UR8][R8.64+0x18] ;  /* 0x000018080820c981 */ /* 0x000168000c1e1b00 */
[----:B------:R-:W5:Y:S01]  /*1090*/  @!P0 LDG.E.64 R16, desc[UR8][R16.64+0x18] ;  /* 0x0000180810108981 */ /* 0x000f62000c1e1b00 */
[----:B------:R-:W1:Y:S03]  /*10a0*/  S2UR UR7, SR_CgaCtaId ;  /* 0x00000000000779c3 */ /* 0x000e660000008800 */
[----:B------:R0:W-:Y:S04]  /*10b0*/  @P2 STS.64 [R5+0x100], RZ ;  /* 0x000100ff05002388 */ /* 0x0001e80000000a00 */
[----:B------:R0:W-:Y:S04]  /*10c0*/  @P5 STS.64 [R5+0x200], RZ ;  /* 0x000200ff05005388 */ /* 0x0001e80000000a00 */
[----:B------:R0:W-:Y:S04]  /*10d0*/  @P3 STS.64 [R5+0x118], RZ ;  /* 0x000118ff05003388 */ /* 0x0001e80000000a00 */
[----:B------:R0:W-:Y:S04]  /*10e0*/  @P1 STS.64 [R5+0x218], RZ ;  /* 0x000218ff05001388 */ /* 0x0001e80000000a00 */
[----:B------:R0:W-:Y:S04]  /*10f0*/  @P6 STS.64 [R5+0x18], RZ ;  /* 0x000018ff05006388 */ /* 0x0001e80000000a00 */
[----:B------:R0:W-:Y:S04]  /*1100*/  @P4 STS.64 [R5+0x318], RZ ;  /* 0x000318ff05004388 */ /* 0x0001e80000000a00 */
[----:B------:R0:W-:Y:S04]  /*1110*/  @P0 STS.64 [R5+0x300], RZ ;  /* 0x000300ff05000388 */ /* 0x0001e80000000a00 */
[----:B------:R0:W-:Y:S01]  /*1120*/  STS.64 [R5], R22 ;  /* 0x0000001605007388 */ /* 0x0001e20000000a00 */
[----:B------:R-:W-:-:S02]  /*1130*/  UMOV UR5, 0x400 ;  /* 0x0000040000057882 */ /* 0x000fc40000000000 */
[----:B------:R-:W-:Y:S02]  /*1140*/  UIADD3 UR6, UPT, UPT, UR5, 0x2000, URZ ;  /* 0x0000200005067890 */ /* 0x000fe4000fffe0ff */
[----:B-1----:R-:W-:Y:S02]  /*1150*/  ULEA UR5, UR7, UR5, 0x18 ;  /* 0x0000000507057291 */ /* 0x002fe4000f8ec0ff */
[----:B------:R-:W-:-:S04]  /*1160*/  ULEA UR6, UR7, UR6, 0x18 ;  /* 0x0000000607067291 */ /* 0x000fc8000f8ec0ff */
[----:B------:R-:W-:Y:S02]  /*1170*/  LEA R39, R39, UR5, 0x5 ;  /* 0x0000000527277c11 */ /* 0x000fe4000f8e28ff */
[----:B0-----:R-:W-:-:S03]  /*1180*/  LEA R8, R7, UR6, 0xa ;  /* 0x0000000607087c11 */ /* 0x001fc6000f8e50ff */
[----:B------:R-:W-:Y:S02]  /*1190*/  VIADD R7, R39, 0x100 ;  /* 0x0000010027077836 */ /* 0x000fe40000000000 */
[----:B------:R-:W-:Y:S01]  /*11a0*/  VIADD R8, R8, 0x200 ;  /* 0x0000020008087836 */ /* 0x000fe20000000000 */
[----:B------:R-:W-:Y:S01]  /*11b0*/  UMOV UR5, 0x100 ;  /* 0x0000010000057882 */ /* 0x000fe20000000000 */
[----:B--2---:R0:W-:Y:S04]  /*11c0*/  @!P3 STS.64 [R5+0x118], R26 ;  /* 0x0001181a0500b388 */ /* 0x0041e80000000a00 */
[----:B---3--:R0:W-:Y:S04]  /*11d0*/  @!P2 STS.64 [R5+0x100], R18 ;  /* 0x000100120500a388 */ /* 0x0081e80000000a00 */
[----:B----4-:R0:W-:Y:S04]  /*11e0*/  @!P1 STS.64 [R5+0x218], R20 ;  /* 0x0002181405009388 */ /* 0x0101e80000000a00 */
[----:B-----5:R0:W-:Y:S04]  /*11f0*/  @!P5 STS.64 [R5+0x200], R28 ;  /* 0x0002001c0500d388 */ /* 0x0201e80000000a00 */
[----:B------:R0:W-:Y:S04]  /*1200*/  @!P6 STS.64 [R5+0x18], R30 ;  /* 0x0000181e0500e388 */ /* 0x0001e80000000a00 */
[----:B------:R0:W-:Y:S04]  /*1210*/  @!P4 STS.64 [R5+0x318], R32 ;  /* 0x000318200500c388 */ /* 0x0001e80000000a00 */
[----:B------:R0:W-:Y:S01]  /*1220*/  @!P0 STS.64 [R5+0x300], R16 ;  /* 0x0003001005008388 */ /* 0x0001e20000000a00 */
[----:B------:R-:W-:Y:S06]  /*1230*/  BAR.SYNC.DEFER_BLOCKING 0x0 ;  /* 0x0000000000007b1d */ /* 0x000fec0000010000 */
.L_x_1:
[----:B0-----:R-:W-:Y:S01]  /*1240*/  LDS.128 R16, [R7+-0x100] ;  /* 0xffff000007107984 */ /* 0x001fe20000000c00 */
[----:B------:R-:W-:-:S03]  /*1250*/  UIADD3 UR5, UPT, UPT, UR5, 0x800, URZ ;  /* 0x0000080005057890 */ /* 0x000fc6000fffe0ff */
[----:B------:R-:W0:Y:S01]  /*1260*/  LDS.128 R28, [R8] ;  /* 0x00000000081c7984 */ /* 0x000e220000000c00 */
[----:B------:R-:W-:-:S03]  /*1270*/  UISETP.NE.AND UP0, UPT, UR5, 0x2100, UPT ;  /* 0x000021000500788c */ /* 0x000fc6000bf05270 */
[----:B------:R-:W1:Y:S04]  /*1280*/  LDS.128 R32, [R8+0x100] ;  /* 0x0001000008207984 */ /* 0x000e680000000c00 */
[----:B------:R-:W2:Y:S04]  /*1290*/  LDS.128 R20, [R8+-0x200] ;  /* 0xfffe000008147984 */ /* 0x000ea80000000c00 */
[----:B------:R-:W3:Y:S04]  /*12a0*/  LDS.128 R24, [R8+-0x100] ;  /* 0xffff000008187984 */ /* 0x000ee80000000c00 */
[----:B------:R-:W4:Y:S01]  /*12b0*/  LDS.128 R36, [R7+-0xf0] ;  /* 0xffff100007247984 */ /* 0x000f220000000c00 */
[----:B0-----:R-:W-:-:S02]  /*12c0*/  DFMA R66, R16, R28, R40 ;  /* 0x0000001c1042722b */ /* 0x001fc40000000028 */
[----:B------:R-:W-:Y:S02]  /*12d0*/  DFMA R44, R28, R18, R44 ;  /* 0x000000121c2c722b */ /* 0x000fe4000000002c */
[----:B-1----:R-:W-:Y:S02]  /*12e0*/  DFMA R68, R16, R32, R42 ;  /* 0x000000201044722b */ /* 0x002fe4000000002a */
[----:B------:R-:W-:Y:S01]  /*12f0*/  DFMA R50, R32, R18, R50 ;  /* 0x000000122032722b */ /* 0x000fe20000000032 */
[----:B------:R-:W0:Y:S01]  /*1300*/  LDS.128 R40, [R7+0x10] ;  /* 0x0000100007287984 */ /* 0x000e220000000c00 */
[----:B--2---:R-:W-:Y:S02]  /*1310*/  DFMA R12, R16, R20, R12 ;  /* 0x00000014100c722b */ /* 0x004fe4000000000c */
[----:B------:R-:W-:Y:S02]  /*1320*/  DFMA R46, R20, R18, R46 ;  /* 0x00000012142e722b */ /* 0x000fe4000000002e */
[----:B---3--:R-:W-:-:S02]  /*1330*/  DFMA R10, R16, R24, R10 ;  /* 0x00000018100a722b */ /* 0x008fc4000000000a */
[----:B------:R-:W-:Y:S01]  /*1340*/  DFMA R48, R24, R18, R48 ;  /* 0x000000121830722b */ /* 0x000fe20000000030 */
[----:B------:R-:W1:Y:S01]  /*1350*/  LDS.128 R16, [R7] ;  /* 0x0000000007107984 */ /* 0x000e620000000c00 */
[-C--:B----4-:R-:W-:Y:S02]  /*1360*/  DFMA R56, R20, R36.reuse, R56 ;  /* 0x000000241438722b */ /* 0x090fe40000000038 */
[----:B------:R-:W-:Y:S02]  /*1370*/  DFMA R60, R24, R36, R60 ;  /* 0x00000024183c722b */ /* 0x000fe4000000003c */
[C---:B------:R-:W-:Y:S02]  /*1380*/  DFMA R54, R36.reuse, R28, R54 ;  /* 0x0000001c2436722b */ /* 0x040fe40000000036 */
[----:B------:R-:W-:Y:S02]  /*1390*/  DFMA R36, R36, R32, R62 ;  /* 0x000000202424722b */ /* 0x000fe4000000003e */
[----:B------:R-:W-:-:S02]  /*13a0*/  DFMA R20, R20, R38, R58 ;  /* 0x000000261414722b */ /* 0x000fc4000000003a */
[-C--:B------:R-:W-:Y:S02]  /*13b0*/  DFMA R28, R28, R38.reuse, R52 ;  /* 0x000000261c1c722b */ /* 0x080fe40000000034 */
[-C--:B------:R-:W-:Y:S02]  /*13c0*/  DFMA R14, R24, R38.reuse, R14 ;  /* 0x00000026180e722b */ /* 0x080fe4000000000e */
[----:B------:R-:W-:Y:S02]  /*13d0*/  DFMA R62, R32, R38, R64 ;  /* 0x00000026203e722b */ /* 0x000fe40000000040 */
[C---:B0-----:R-:W-:Y:S02]  /*13e0*/  DFMA R56, R40.reuse, R22, R56 ;  /* 0x000000162838722b */ /* 0x041fe40000000038 */
[C---:B------:R-:W-:Y:S02]  /*13f0*/  DFMA R60, R40.reuse, R26, R60 ;  /* 0x0000001a283c722b */ /* 0x040fe4000000003c */
[----:B------:R-:W-:-:S02]  /*1400*/  DFMA R54, R40, R30, R54 ;  /* 0x0000001e2836722b */ /* 0x000fc40000000036 */
[----:B------:R-:W-:Y:S02]  /*1410*/  DFMA R40, R40, R34, R36 ;  /* 0x000000222828722b */ /* 0x000fe40000000024 */
[----:B------:R-:W-:Y:S01]  /*1420*/  DFMA R52, R22, R42, R20 ;  /* 0x0000002a1634722b */ /* 0x000fe20000000014 */
[----:B------:R-:W-:Y:S01]  /*1430*/  LDS.128 R36, [R7+0x110] ;  /* 0x0001100007247984 */ /* 0x000fe20000000c00 */
[C---:B-1----:R-:W-:Y:S02]  /*1440*/  DFMA R12, R16.reuse, R22, R12 ;  /* 0x00000016100c722b */ /* 0x042fe4000000000c */
[C---:B------:R-:W-:Y:S02]  /*1450*/  DFMA R10, R16.reuse, R26, R10 ;  /* 0x0000001a100a722b */ /* 0x040fe4000000000a */
[----:B------:R-:W-:Y:S02]  /*1460*/  DFMA R66, R16, R30, R66 ;  /* 0x0000001e1042722b */ /* 0x000fe40000000042 */
[----:B------:R-:W-:-:S02]  /*1470*/  DFMA R46, R22, R18, R46 ;  /* 0x00000012162e722b */ /* 0x000fc4000000002e */
[C---:B------:R-:W-:Y:S01]  /*1480*/  DFMA R48, R18.reuse, R26, R48 ;  /* 0x0000001a1230722b */ /* 0x040fe20000000030 */
[----:B------:R-:W0:Y:S01]  /*1490*/  LDS.128 R20, [R8+-0x1f0] ;  /* 0xfffe100008147984 */ /* 0x000e220000000c00 */
[----:B------:R-:W-:Y:S02]  /*14a0*/  DFMA R44, R18, R30, R44 ;  /* 0x0000001e122c722b */ /* 0x000fe4000000002c */
[-C--:B------:R-:W-:Y:S02]  /*14b0*/  DFMA R14, R26, R42.reuse, R14 ;  /* 0x0000002a1a0e722b */ /* 0x080fe4000000000e */
[----:B------:R-:W-:Y:S01]  /*14c0*/  DFMA R58, R30, R42, R28 ;  /* 0x0000002a1e3a722b */ /* 0x000fe2000000001c */
[----:B------:R-:W1:Y:S01]  /*14d0*/  LDS.128 R24, [R8+-0xf0] ;  /* 0xffff100008187984 */ /* 0x000e620000000c00 */
[-C--:B------:R-:W-:Y:S02]  /*14e0*/  DFMA R68, R16, R34.reuse, R68 ;  /* 0x000000221044722b */ /* 0x080fe40000000044 */
[-C--:B------:R-:W-:Y:S01]  /*14f0*/  DFMA R50, R18, R34.reuse, R50 ;  /* 0x000000221232722b */ /* 0x080fe20000000032 */
[----:B------:R-:W2:Y:S01]  /*1500*/  LDS.128 R28, [R8+0x10] ;  /* 0x00001000081c7984 */ /* 0x000ea20000000c00 */
[----:B------:R-:W-:-:S03]  /*1510*/  DFMA R62, R42, R34, R62 ;  /* 0x000000222a3e722b */ /* 0x000fc6000000003e */
[----:B------:R-:W3:Y:S04]  /*1520*/  LDS.128 R32, [R8+0x110] ;  /* 0x0001100008207984 */ /* 0x000ee80000000c00 */
[----:B------:R-:W4:Y:S01]  /*1530*/  LDS.128 R16, [R7+0x100] ;  /* 0x0001000007107984 */ /* 0x000f220000000c00 */
[C---:B0-----:R-:W-:Y:S02]  /*1540*/  DFMA R56, R20.reuse, R36, R56 ;  /* 0x000000241438722b */ /* 0x041fe40000000038 */
[----:B------:R-:W-:Y:S02]  /*1550*/  DFMA R52, R20, R38, R52 ;  /* 0x000000261434722b */ /* 0x000fe40000000034 */
[C---:B-1----:R-:W-:Y:S02]  /*1560*/  DFMA R60, R24.reuse, R36, R60 ;  /* 0x00000024183c722b */ /* 0x042fe4000000003c */
[----:B------:R-:W-:-:S02]  /*1570*/  DFMA R14, R24, R38, R14 ;  /* 0x00000026180e722b */ /* 0x000fc4000000000e */
[----:B--2---:R-:W-:Y:S02]  /*1580*/  DFMA R54, R36, R28, R54 ;  /* 0x0000001c2436722b */ /* 0x004fe40000000036 */
[----:B------:R-:W-:Y:S02]  /*1590*/  DFMA R58, R28, R38, R58 ;  /* 0x000000261c3a722b */ /* 0x000fe4000000003a */
[----:B---3--:R-:W-:Y:S01]  /*15a0*/  DFMA R36, R36, R32, R40 ;  /* 0x000000202424722b */ /* 0x008fe20000000028 */
[----:B------:R-:W0:Y:S01]  /*15b0*/  LDS.128 R40, [R7+0x210] ;  /* 0x0002100007287984 */ /* 0x000e220000000c00 */
[----:B------:R-:W-:Y:S02]  /*15c0*/  DFMA R62, R32, R38, R62 ;  /* 0x00000026203e722b */ /* 0x000fe4000000003e */
[C---:B----4-:R-:W-:Y:S02]  /*15d0*/  DFMA R12, R16.reuse, R20, R12 ;  /* 0x00000014100c722b */ /* 0x050fe4000000000c */
[----:B------:R-:W-:-:S02]  /*15e0*/  DFMA R10, R16, R24, R10 ;  /* 0x00000018100a722b */ /* 0x000fc4000000000a */
[C---:B------:R-:W-:Y:S02]  /*15f0*/  DFMA R66, R16.reuse, R28, R66 ;  /* 0x0000001c1042722b */ /* 0x040fe40000000042 */
[----:B------:R-:W-:Y:S02]  /*1600*/  DFMA R68, R16, R32, R68 ;  /* 0x000000201044722b */ /* 0x000fe40000000044 */
[-C--:B------:R-:W-:Y:S02]  /*1610*/  DFMA R46, R20, R18.reuse, R46 ;  /* 0x00000012142e722b */ /* 0x080fe4000000002e */
[-C--:B------:R-:W-:Y:S02]  /*1620*/  DFMA R48, R24, R18.reuse, R48 ;  /* 0x000000121830722b */ /* 0x080fe40000000030 */
[-C--:B------:R-:W-:Y:S02]  /*1630*/  DFMA R44, R28, R18.reuse, R44 ;  /* 0x000000121c2c722b */ /* 0x080fe4000000002c */
[----:B------:R-:W-:Y:S01]  /*1640*/  DFMA R50, R32, R18, R50 ;  /* 0x000000122032722b */ /* 0x000fe20000000032 */
[----:B------:R-:W1:Y:S01]  /*1650*/  LDS.128 R16, [R7+0x200] ;  /* 0x0002000007107984 */ /* 0x000e620000000c00 */
[----:B0-----:R-:W-:-:S02]  /*1660*/  DFMA R56, R40, R22, R56 ;  /* 0x000000162838722b */ /* 0x001fc40000000038 */
[C---:B------:R-:W-:Y:S02]  /*1670*/  DFMA R60, R40.reuse, R26, R60 ;  /* 0x0000001a283c722b */ /* 0x040fe4000000003c */
[C---:B------:R-:W-:Y:S02]  /*1680*/  DFMA R54, R40.reuse, R30, R54 ;  /* 0x0000001e2836722b */ /* 0x040fe40000000036 */
[----:B------:R-:W-:Y:S02]  /*1690*/  DFMA R40, R40, R34, R36 ;  /* 0x000000222828722b */ /* 0x000fe40000000024 */
[-C--:B------:R-:W-:Y:S01]  /*16a0*/  DFMA R52, R22, R42.reuse, R52 ;  /* 0x0000002a1634722b */ /* 0x080fe20000000034 */
[----:B------:R-:W-:Y:S01]  /*16b0*/  LDS.128 R36, [R7+0x310] ;  /* 0x0003100007247984 */ /* 0x000fe20000000c00 */
[-C--:B------:R-:W-:Y:S02]  /*16c0*/  DFMA R14, R26, R42.reuse, R14 ;  /* 0x0000002a1a0e722b */ /* 0x080fe4000000000e */
[----:B------:R-:W-:-:S02]  /*16d0*/  DFMA R58, R30, R42, R58 ;  /* 0x0000002a1e3a722b */ /* 0x000fc4000000003a */
[----:B------:R-:W-:Y:S02]  /*16e0*/  DFMA R62, R42, R34, R62 ;  /* 0x000000222a3e722b */ /* 0x000fe4000000003e */
[C---:B-1----:R-:W-:Y:S02]  /*16f0*/  DFMA R12, R16.reuse, R22, R12 ;  /* 0x00000016100c722b */ /* 0x042fe4000000000c */
[C---:B------:R-:W-:Y:S02]  /*1700*/  DFMA R10, R16.reuse, R26, R10 ;  /* 0x0000001a100a722b */ /* 0x040fe4000000000a */
[----:B------:R-:W-:Y:S02]  /*1710*/  DFMA R66, R16, R30, R66 ;  /* 0x0000001e1042722b */ /* 0x000fe40000000042 */
[----:B------:R-:W-:Y:S02]  /*1720*/  DFMA R46, R22, R18, R46 ;  /* 0x00000012162e722b */ /* 0x000fe4000000002e */
[C---:B------:R-:W-:Y:S01]  /*1730*/  DFMA R48, R18.reuse, R26, R48 ;  /* 0x0000001a1230722b */ /* 0x040fe20000000030 */
[----:B------:R-:W0:Y:S01]  /*1740*/  LDS.128 R20, [R8+-0x1e0] ;  /* 0xfffe200008147984 */ /* 0x000e220000000c00 */
[----:B------:R-:W-:-:S02]  /*1750*/  DFMA R44, R18, R30, R44 ;  /* 0x0000001e122c722b */ /* 0x000fc4000000002c */
[-C--:B------:R-:W-:Y:S01]  /*1760*/  DFMA R68, R16, R34.reuse, R68 ;  /* 0x000000221044722b */ /* 0x080fe20000000044 */
[----:B------:R-:W1:Y:S01]  /*1770*/  LDS.128 R24, [R8+-0xe0] ;  /* 0xffff200008187984 */ /* 0x000e620000000c00 */
[----:B------:R-:W-:-:S03]  /*1780*/  DFMA R50, R18, R34, R50 ;  /* 0x000000221232722b */ /* 0x000fc60000000032 */
[----:B------:R-:W2:Y:S04]  /*1790*/  LDS.128 R28, [R8+0x20] ;  /* 0x00002000081c7984 */ /* 0x000ea80000000c00 */
[----:B------:R-:W3:Y:S04]  /*17a0*/  LDS.128 R32, [R8+0x120] ;  /* 0x0001200008207984 */ /* 0x000ee80000000c00 */
[----:B------:R-:W4:Y:S01]  /*17b0*/  LDS.128 R16, [R7+0x300] ;  /* 0x0003000007107984 */ /* 0x000f220000000c00 */
[C---:B0-----:R-:W-:Y:S02]  /*17c0*/  DFMA R56, R20.reuse, R36, R56 ;  /* 0x000000241438722b */ /* 0x041fe40000000038 */
[----:B------:R-:W-:-:S02]  /*17d0*/  DFMA R52, R20, R38, R52 ;  /* 0x000000261434722b */ /* 0x000fc40000000034 */
[C---:B-1----:R-:W-:Y:S02]  /*17e0*/  DFMA R60, R24.reuse, R36, R60 ;  /* 0x00000024183c722b */ /* 0x042fe4000000003c */
[----:B------:R-:W-:Y:S02]  /*17f0*/  DFMA R14, R24, R38, R14 ;  /* 0x00000026180e722b */ /* 0x000fe4000000000e */
[----:B--2---:R-:W-:Y:S02]  /*1800*/  DFMA R54, R36, R28, R54 ;  /* 0x0000001c2436722b */ /* 0x004fe40000000036 */
[----:B------:R-:W-:Y:S02]  /*1810*/  DFMA R58, R28, R38, R58 ;  /* 0x000000261c3a722b */ /* 0x000fe4000000003a */
[----:B---3--:R-:W-:Y:S01]  /*1820*/  DFMA R36, R36, R32, R40 ;  /* 0x000000202424722b */ /* 0x008fe20000000028 */
[----:B------:R-:W0:Y:S01]  /*1830*/  LDS.128 R40, [R7+0x410] ;  /* 0x0004100007287984 */ /* 0x000e220000000c00 */
[----:B----4-:R-:W-:-:S02]  /*1840*/  DFMA R12, R16, R20, R12 ;  /* 0x00000014100c722b */ /* 0x010fc4000000000c */
[C---:B------:R-:W-:Y:S02]  /*1850*/  DFMA R10, R16.reuse, R24, R10 ;  /* 0x00000018100a722b */ /* 0x040fe4000000000a */
[C---:B------:R-:W-:Y:S02]  /*1860*/  DFMA R66, R16.reuse, R28, R66 ;  /* 0x0000001c1042722b */ /* 0x040fe40000000042 */
[----:B------:R-:W-:Y:S02]  /*1870*/  DFMA R68, R16, R32, R68 ;  /* 0x000000201044722b */ /* 0x000fe40000000044 */
[-C--:B------:R-:W-:Y:S02]  /*1880*/  DFMA R46, R20, R18.reuse, R46 ;  /* 0x00000012142e722b */ /* 0x080fe4000000002e */
[-C--:B------:R-:W-:Y:S02]  /*1890*/  DFMA R48, R24, R18.reuse, R48 ;  /* 0x000000121830722b */ /* 0x080fe40000000030 */
[----:B------:R-:W-:-:S02]  /*18a0*/  DFMA R44, R28, R18, R44 ;  /* 0x000000121c2c722b */ /* 0x000fc4000000002c */
[C---:B------:R-:W-:Y:S01]  /*18b0*/  DFMA R50, R32.reuse, R18, R50 ;  /* 0x000000122032722b */ /* 0x040fe20000000032 */
[----:B------:R-:W1:Y:S01]  /*18c0*/  LDS.128 R16, [R7+0x400] ;  /* 0x0004000007107984 */ /* 0x000e620000000c00 */
[----:B------:R-:W-:Y:S02]  /*18d0*/  DFMA R32, R32, R38, R62 ;  /* 0x000000262020722b */ /* 0x000fe4000000003e */
[C---:B0-----:R-:W-:Y:S02]  /*18e0*/  DFMA R56, R40.reuse, R22, R56 ;  /* 0x000000162838722b */ /* 0x041fe40000000038 */
[C---:B------:R-:W-:Y:S02]  /*18f0*/  DFMA R60, R40.reuse, R26, R60 ;  /* 0x0000001a283c722b */ /* 0x040fe4000000003c */
[C---:B------:R-:W-:Y:S02]  /*1900*/  DFMA R54, R40.reuse, R30, R54 ;  /* 0x0000001e2836722b */ /* 0x040fe40000000036 */
[----:B------:R-:W-:-:S02]  /*1910*/  DFMA R62, R40, R34, R36 ;  /* 0x00000022283e722b */ /* 0x000fc40000000024 */
[-C--:B------:R-:W-:Y:S01]  /*1920*/  DFMA R52, R22, R42.reuse, R52 ;  /* 0x0000002a1634722b */ /* 0x080fe20000000034 */
[----:B------:R-:W-:Y:S01]  /*1930*/  LDS.128 R36, [R7+0x510] ;  /* 0x0005100007247984 */ /* 0x000fe20000000c00 */
[-C--:B------:R-:W-:Y:S02]  /*1940*/  DFMA R40, R26, R42.reuse, R14 ;  /* 0x0000002a1a28722b */ /* 0x080fe4000000000e */
[----:B------:R-:W-:Y:S02]  /*1950*/  DFMA R58, R30, R42, R58 ;  /* 0x0000002a1e3a722b */ /* 0x000fe4000000003a */
[----:B------:R-:W-:Y:S02]  /*1960*/  DFMA R42, R42, R34, R32 ;  /* 0x000000222a2a722b */ /* 0x000fe40000000020 */
[C---:B-1----:R-:W-:Y:S02]  /*1970*/  DFMA R28, R16.reuse, R22, R12 ;  /* 0x00000016101c722b */ /* 0x042fe4000000000c */
[C---:B------:R-:W-:Y:S01]  /*1980*/  DFMA R10, R16.reuse, R26, R10 ;  /* 0x0000001a100a722b */ /* 0x040fe2000000000a */
[----:B------:R-:W0:Y:S01]  /*1990*/  LDS.128 R12, [R8+-0x1d0] ;  /* 0xfffe3000080c7984 */ /* 0x000e220000000c00 */
[----:B------:R-:W-:-:S02]  /*19a0*/  DFMA R66, R16, R30, R66 ;  /* 0x0000001e1042722b */ /* 0x000fc40000000042 */
[----:B------:R-:W-:Y:S02]  /*19b0*/  DFMA R68, R16, R34, R68 ;  /* 0x000000221044722b */ /* 0x000fe40000000044 */
[----:B------:R-:W-:Y:S02]  /*19c0*/  DFMA R46, R22, R18, R46 ;  /* 0x00000012162e722b */ /* 0x000fe4000000002e */
[C---:B------:R-:W-:Y:S01]  /*19d0*/  DFMA R48, R18.reuse, R26, R48 ;  /* 0x0000001a1230722b */ /* 0x040fe20000000030 */
[----:B------:R-:W1:Y:S01]  /*19e0*/  LDS.128 R20, [R8+0x30] ;  /* 0x0000300008147984 */ /* 0x000e620000000c00 */
[C---:B------:R-:W-:Y:S02]  /*19f0*/  DFMA R44, R18.reuse, R30, R44 ;  /* 0x0000001e122c722b */ /* 0x040fe4000000002c */
[----:B------:R-:W-:Y:S01]  /*1a00*/  DFMA R50, R18, R34, R50 ;  /* 0x000000221232722b */ /* 0x000fe20000000032 */
[----:B------:R-:W2:Y:S04]  /*1a10*/  LDS.128 R24, [R8+0x130] ;  /* 0x0001300008187984 */ /* 0x000ea80000000c00 */
[----:B------:R-:W3:Y:S04]  /*1a20*/  LDS.128 R32, [R7+0x500] ;  /* 0x0005000007207984 */ /* 0x000ee80000000c00 */
[----:B------:R4:W5:Y:S02]  /*1a30*/  LDS.128 R16, [R8+-0xd0] ;  /* 0xffff300008107984 */ /* 0x0009640000000c00 */
[----:B----4-:R-:W-:Y:S01]  /*1a40*/  VIADD R8, R8, 0x40 ;  /* 0x0000004008087836 */ /* 0x010fe20000000000 */
[----:B0-----:R-:W-:-:S02]  /*1a50*/  DFMA R56, R12, R36, R56 ;  /* 0x000000240c38722b */ /* 0x001fc40000000038 */
[----:B------:R-:W-:Y:S02]  /*1a60*/  DFMA R52, R12, R38, R52 ;  /* 0x000000260c34722b */ /* 0x000fe40000000034 */
[C---:B-1----:R-:W-:Y:S02]  /*1a70*/  DFMA R54, R36.reuse, R20, R54 ;  /* 0x000000142436722b */ /* 0x042fe40000000036 */
[----:B--2---:R-:W-:Y:S02]  /*1a80*/  DFMA R62, R36, R24, R62 ;  /* 0x00000018243e722b */ /* 0x004fe4000000003e */
[C---:B---3--:R-:W-:Y:S02]  /*1a90*/  DFMA R64, R32.reuse, R12, R28 ;  /* 0x0000000c2040722b */ /* 0x048fe4000000001c */
[C---:B------:R-:W-:Y:S01]  /*1aa0*/  DFMA R66, R32.reuse, R20, R66 ;  /* 0x000000142042722b */ /* 0x040fe20000000042 */
[----:B------:R-:W0:Y:S01]  /*1ab0*/  LDS.128 R28, [R7+0x600] ;  /* 0x00060000071c7984 */ /* 0x000e220000000c00 */
[----:B-----5:R-:W-:-:S02]  /*1ac0*/  DFMA R10, R32, R16, R10 ;  /* 0x00000010200a722b */ /* 0x020fc4000000000a */
[----:B------:R-:W-:Y:S02]  /*1ad0*/  DFMA R68, R32, R24, R68 ;  /* 0x000000182044722b */ /* 0x000fe40000000044 */
[-C--:B------:R-:W-:Y:S02]  /*1ae0*/  DFMA R46, R12, R34.reuse, R46 ;  /* 0x000000220c2e722b */ /* 0x080fe4000000002e */
[-C--:B------:R-:W-:Y:S02]  /*1af0*/  DFMA R48, R16, R34.reuse, R48 ;  /* 0x000000221030722b */ /* 0x080fe40000000030 */
[-C--:B------:R-:W-:Y:S02]  /*1b00*/  DFMA R44, R20, R34.reuse, R44 ;  /* 0x00000022142c722b */ /* 0x080fe4000000002c */
[----:B------:R-:W-:Y:S01]  /*1b10*/  DFMA R50, R24, R34, R50 ;  /* 0x000000221832722b */ /* 0x000fe20000000032 */
[----:B------:R1:W2:Y:S01]  /*1b20*/  LDS.128 R32, [R7+0x610] ;  /* 0x0006100007207984 */ /* 0x0002a20000000c00 */
[----:B------:R-:W-:-:S02]  /*1b30*/  DFMA R60, R16, R36, R60 ;  /* 0x00000024103c722b */ /* 0x000fc4000000003c */
[-C--:B------:R-:W-:Y:S02]  /*1b40*/  DFMA R16, R16, R38.reuse, R40 ;  /* 0x000000261010722b */ /* 0x080fe40000000028 */
[-C--:B------:R-:W-:Y:S02]  /*1b50*/  DFMA R20, R20, R38.reuse, R58 ;  /* 0x000000261414722b */ /* 0x080fe4000000003a */
[----:B------:R-:W-:Y:S01]  /*1b60*/  DFMA R24, R24, R38, R42 ;  /* 0x000000261818722b */ /* 0x000fe2000000002a */
[----:B-1----:R-:W-:Y:S01]  /*1b70*/  VIADD R7, R7, 0x800 ;  /* 0x0000080007077836 */ /* 0x002fe20000000000 */
[----:B0-----:R-:W-:Y:S02]  /*1b80*/  DFMA R12, R28, R14, R64 ;  /* 0x0000000e1c0c722b */ /* 0x001fe40000000040 */
[----:B------:R-:W-:Y:S02]  /*1b90*/  DFMA R46, R14, R30, R46 ;  /* 0x0000001e0e2e722b */ /* 0x000fe4000000002e */
[----:B------:R-:W-:-:S02]  /*1ba0*/  DFMA R10, R28, R18, R10 ;  /* 0x000000121c0a722b */ /* 0x000fc4000000000a */
[C---:B------:R-:W-:Y:S02]  /*1bb0*/  DFMA R40, R28.reuse, R22, R66 ;  /* 0x000000161c28722b */ /* 0x040fe40000000042 */
[----:B------:R-:W-:Y:S02]  /*1bc0*/  DFMA R42, R28, R26, R68 ;  /* 0x0000001a1c2a722b */ /* 0x000fe40000000044 */
[C---:B------:R-:W-:Y:S02]  /*1bd0*/  DFMA R48, R30.reuse, R18, R48 ;  /* 0x000000121e30722b */ /* 0x040fe40000000030 */
[----:B------:R-:W-:Y:S02]  /*1be0*/  DFMA R44, R30, R22, R44 ;  /* 0x000000161e2c722b */ /* 0x000fe4000000002c */
[----:B--2---:R-:W-:Y:S02]  /*1bf0*/  DFMA R56, R32, R14, R56 ;  /* 0x0000000e2038722b */ /* 0x004fe40000000038 */
[----:B------:R-:W-:-:S02]  /*1c00*/  DFMA R58, R14, R34, R52 ;  /* 0x000000220e3a722b */ /* 0x000fc40000000034 */
[----:B------:R-:W-:Y:S02]  /*1c10*/  DFMA R50, R30, R26, R50 ;  /* 0x0000001a1e32722b */ /* 0x000fe40000000032 */
[C---:B------:R-:W-:Y:S02]  /*1c20*/  DFMA R60, R32.reuse, R18, R60 ;  /* 0x00000012203c722b */ /* 0x040fe4000000003c */
[C---:B------:R-:W-:Y:S02]  /*1c30*/  DFMA R54, R32.reuse, R22, R54 ;  /* 0x000000162036722b */ /* 0x040fe40000000036 */
[----:B------:R-:W-:Y:S02]  /*1c40*/  DFMA R62, R32, R26, R62 ;  /* 0x0000001a203e722b */ /* 0x000fe4000000003e */
[-C--:B------:R-:W-:Y:S02]  /*1c50*/  DFMA R14, R18, R34.reuse, R16 ;  /* 0x00000022120e722b */ /* 0x080fe40000000010 */
[----:B------:R-:W-:-:S02]  /*1c60*/  DFMA R52, R22, R34, R20 ;  /* 0x000000221634722b */ /* 0x000fc40000000014 */
[----:B------:R-:W-:Y:S01]  /*1c70*/  DFMA R64, R34, R26, R24 ;  /* 0x0000001a2240722b */ /* 0x000fe20000000018 */
[----:B------:R-:W-:Y:S10]  /*1c80*/  BRA.U UP0, `(.L_x_1) ;  /* 0xfffffff5006c7547 */ /* 0x000ff4000b83ffff */
[----:B------:R-:W-:Y:S01]  /*1c90*/  VIADD R6, R6, 0x1 ;  /* 0x0000000106067836 */ /* 0x000fe20000000000 */
[----:B------:R-:W-:Y:S04]  /*1ca0*/  BAR.SYNC.DEFER_BLOCKING 0x0 ;  /* 0x0000000000007b1d */ /* 0x000fe80000010000 */
[----:B------:R-:W-:-:S13]  /*1cb0*/  ISETP.NE.AND P0, PT, R6, UR4, PT ;  /* 0x0000000406007c0c */ /* 0x000fda000bf05270 */
[----:B------:R-:W-:Y:S05]  /*1cc0*/  @P0 BRA `(.L_x_2) ;  /* 0xffffffe4008c0947 */ /* 0x000fea000383ffff */
.L_x_0:
[----:B------:R-:W-:Y:S01]  /*1cd0*/  VIMNMX R2, PT, PT, R0, R3, !PT ;  /* 0x0000000300027248 */ /* 0x000fe20007fe0100 */
[C---:B------:R-:W-:Y:S01]  /*1ce0*/  VIADD R19, R3.reuse, 0x1 ;  /* 0x0000000103137836 */ /* 0x040fe20000000000 */
[----:B------:R-:W0:Y:S01]  /*1cf0*/  LDCU.64 UR4, c[0x0][0x390] ;  /* 0x00007200ff0477ac */ /* 0x000e220008000a00 */
[C---:B------:R-:W-:Y:S01]  /*1d00*/  VIADD R17, R3.reuse, 0x2 ;  /* 0x0000000203117836 */ /* 0x040fe20000000000 */
[----:B------:R-:W-:Y:S01]  /*1d10*/  ISETP.GE.AND P0, PT, R2, UR10, PT ;  /* 0x0000000a02007c0c */ /* 0x000fe2000bf06270 */
[C---:B------:R-:W-:Y:S01]  /*1d20*/  VIADD R9, R3.reuse, 0x3 ;  /* 0x0000000303097836 */ /* 0x040fe20000000000 */
[C---:B------:R-:W-:Y:S01]  /*1d30*/  VIMNMX R2, PT, PT, R0.reuse, R19, !PT ;  /* 0x0000001300027248 */ /* 0x040fe20007fe0100 */
[----:B------:R-:W-:Y:S02]  /*1d40*/  VIADD R18, R0, 0x1 ;  /* 0x0000000100127836 */ /* 0x000fe40000000000 */
[----:B------:R-:W-:Y:S01]  /*1d50*/  IMAD R27, R3, UR10, RZ ;  /* 0x0000000a031b7c24 */ /* 0x000fe2000f8e02ff */
[----:B------:R-:W-:Y:S01]  /*1d60*/  ISETP.GE.AND P1, PT, R2, UR10, PT ;  /* 0x0000000a02007c0c */ /* 0x000fe2000bf26270 */
[----:B------:R-:W-:Y:S01]  /*1d70*/  IMAD R29, R19, UR10, RZ ;  /* 0x0000000a131d7c24 */ /* 0x000fe2000f8e02ff */
[----:B------:R-:W-:-:S02]  /*1d80*/  VIMNMX R2, PT, PT, R0, R17, !PT ;  /* 0x0000001100027248 */ /* 0x000fc40007fe0100 */
[-C--:B------:R-:W-:Y:S02]  /*1d90*/  VIMNMX R8, PT, PT, R19, R18.reuse, !PT ;  /* 0x0000001213087248 */ /* 0x080fe40007fe0100 */
[----:B------:R-:W-:Y:S01]  /*1da0*/  ISETP.GE.AND P2, PT, R2, UR10, PT ;  /* 0x0000000a02007c0c */ /* 0x000fe2000bf46270 */
[----:B------:R-:W1:Y:S01]  /*1db0*/  @!P0 LDC.64 R22, c[0x0][0x390] ;  /* 0x0000e400ff168b82 */ /* 0x000e620000000a00 */
[----:B------:R-:W-:Y:S01]  /*1dc0*/  VIMNMX R2, PT, PT, R0, R9, !PT ;  /* 0x0000000900027248 */ /* 0x000fe20007fe0100 */
[--C-:B------:R-:W-:Y:S01]  /*1dd0*/  @!P0 IMAD R5, R3, UR10, R0.reuse ;  /* 0x0000000a03058c24 */ /* 0x100fe2000f8e0200 */
[----:B------:R-:W-:Y:S02]  /*1de0*/  ISETP.GE.AND P5, PT, R8, UR10, PT ;  /* 0x0000000a08007c0c */ /* 0x000fe4000bfa6270 */
[----:B------:R-:W-:Y:S01]  /*1df0*/  ISETP.GE.AND P3, PT, R2, UR10, PT ;  /* 0x0000000a02007c0c */ /* 0x000fe2000bf66270 */
[----:B------:R-:W-:Y:S01]  /*1e00*/  @!P1 IMAD R21, R19, UR10, R0 ;  /* 0x0000000a13159c24 */ /* 0x000fe2000f8e0200 */
[-C--:B------:R-:W-:Y:S01]  /*1e10*/  VIMNMX R2, PT, PT, R3, R18.reuse, !PT ;  /* 0x0000001203027248 */ /* 0x080fe20007fe0100 */
[----:B------:R-:W2:Y:S01]  /*1e20*/  @!P1 LDC.64 R24, c[0x0][0x390] ;  /* 0x0000e400ff189b82 */ /* 0x000ea20000000a00 */
[----:B------:R-:W-:-:S02]  /*1e30*/  VIMNMX R8, PT, PT, R17, R18, !PT ;  /* 0x0000001211087248 */ /* 0x000fc40007fe0100 */
[----:B------:R-:W-:Y:S02]  /*1e40*/  ISETP.GE.AND P4, PT, R2, UR10, PT ;  /* 0x0000000a02007c0c */ /* 0x000fe4000bf86270 */
[----:B------:R-:W-:-:S03]  /*1e50*/  SHF.R.S32.HI R2, RZ, 0x1f, R0 ;  /* 0x0000001fff027819 */ /* 0x000fc60000011400 */
[----:B------:R-:W3:Y:S01]  /*1e60*/  @!P2 LDC.64 R6, c[0x0][0x390] ;  /* 0x0000e400ff06ab82 */ /* 0x000ee20000000a00 */
[----:B-1----:R-:W-:-:S07]  /*1e70*/  @!P0 IMAD.WIDE R22, R5, 0x8, R22 ;  /* 0x0000000805168825 */ /* 0x002fce00078e0216 */
[----:B------:R-:W1:Y:S01]  /*1e80*/  @!P3 LDC.64 R4, c[0x0][0x390] ;  /* 0x0000e400ff04bb82 */ /* 0x000e620000000a00 */
[----:B------:R3:W-:Y:S01]  /*1e90*/  @!P0 STG.E.64 desc[UR8][R22.64], R12 ;  /* 0x0000000c16008986 */ /* 0x0007e2000c101b08 */
[----:B------:R-:W-:Y:S01]  /*1ea0*/  IADD3 R16, P0, PT, R0, R27, RZ ;  /* 0x0000001b00107210 */ /* 0x000fe20007f1e0ff */
[----:B--2---:R-:W-:-:S03]  /*1eb0*/  @!P1 IMAD.WIDE R24, R21, 0x8, R24 ;  /* 0x0000000815189825 */ /* 0x004fc600078e0218 */
[----:B------:R-:W-:Y:S01]  /*1ec0*/  LEA.HI.X.SX32 R21, R27, R2, 0x1, P0 ;  /* 0x000000021b157211 */ /* 0x000fe200000f0eff */
[----:B------:R-:W-:Y:S01]  /*1ed0*/  @!P2 IMAD R27, R17, UR10, R0 ;  /* 0x0000000a111bac24 */ /* 0x000fe2000f8e0200 */
[----:B------:R-:W-:Y:S01]  /*1ee0*/  ISETP.GE.AND P0, PT, R8, UR10, PT ;  /* 0x0000000a08007c0c */ /* 0x000fe2000bf06270 */
[----:B------:R2:W-:Y:S01]  /*1ef0*/  @!P1 STG.E.64 desc[UR8][R24.64], R46 ;  /* 0x0000002e18009986 */ /* 0x0005e2000c101b08 */
[----:B------:R-:W-:Y:S02]  /*1f00*/  IADD3 R8, P6, PT, R0, R29, RZ ;  /* 0x0000001d00087210 */ /* 0x000fe40007fde0ff */
[----:B0-----:R-:W-:Y:S01]  /*1f10*/  LEA R20, P1, R16, UR4, 0x3 ;  /* 0x0000000410147c11 */ /* 0x001fe2000f8218ff */
[----:B---3--:R-:W-:Y:S01]  /*1f20*/  @!P2 IMAD.WIDE R12, R27, 0x8, R6 ;  /* 0x000000081b0ca825 */ /* 0x008fe200078e0206 */
[----:B------:R-:W-:Y:S02]  /*1f30*/  VIMNMX R7, PT, PT, R9, R18, !PT ;  /* 0x0000001209077248 */ /* 0x000fe40007fe0100 */
[----:B------:R-:W-:Y:S01]  /*1f40*/  LEA.HI.X.SX32 R29, R29, R2, 0x1, P6 ;  /* 0x000000021d1d7211 */ /* 0x000fe200030f0eff */
[C---:B------:R-:W-:Y:S01]  /*1f50*/  @!P3 IMAD R23, R9.reuse, UR10, R0 ;  /* 0x0000000a0917bc24 */ /* 0x040fe2000f8e0200 */
[----:B------:R-:W-:Y:S01]  /*1f60*/  LEA R6, P6, R8, UR4, 0x3 ;  /* 0x0000000408067c11 */ /* 0x000fe2000f8c18ff */
[----:B------:R-:W-:Y:S01]  /*1f70*/  IMAD R27, R9, UR10, RZ ;  /* 0x0000000a091b7c24 */ /* 0x000fe2000f8e02ff */
[----:B------:R0:W-:Y:S01]  /*1f80*/  @!P2 STG.E.64 desc[UR8][R12.64], R56 ;  /* 0x000000380c00a986 */ /* 0x0001e2000c101b08 */
[----:B-1----:R-:W-:Y:S01]  /*1f90*/  @!P3 IMAD.WIDE R22, R23, 0x8, R4 ;  /* 0x000000081716b825 */ /* 0x002fe200078e0204 */
[----:B------:R-:W-:-:S02]  /*1fa0*/  LEA.HI.X R21, R16, UR5, R21, 0x3, P1 ;  /* 0x0000000510157c11 */ /* 0x000fc400088f1c15 */
[----:B------:R-:W-:Y:S01]  /*1fb0*/  ISETP.GE.AND P1, PT, R7, UR10, PT ;  /* 0x0000000a07007c0c */ /* 0x000fe2000bf26270 */
[----:B--2---:R-:W-:Y:S01]  /*1fc0*/  IMAD R25, R17, UR10, RZ ;  /* 0x0000000a11197c24 */ /* 0x004fe2000f8e02ff */
[----:B------:R-:W-:Y:S01]  /*1fd0*/  LEA.HI.X R7, R8, UR5, R29, 0x3, P6 ;  /* 0x0000000508077c11 */ /* 0x000fe2000b0f1c1d */
[C---:B------:R-:W-:Y:S01]  /*1fe0*/  VIADD R24, R0.reuse, 0x2 ;  /* 0x0000000200187836 */ /* 0x040fe20000000000 */
[C---:B------:R-:W-:Y:S01]  /*1ff0*/  IADD3 R16, P6, PT, R0.reuse, R27, RZ ;  /* 0x0000001b00107210 */ /* 0x040fe20007fde0ff */
[----:B------:R1:W-:Y:S01]  /*2000*/  @!P3 STG.E.64 desc[UR8][R22.64], R58 ;  /* 0x0000003a1600b986 */ /* 0x0003e2000c101b08 */
[C---:B------:R-:W-:Y:S01]  /*2010*/  IADD3 R18, P2, PT, R0.reuse, R25, RZ ;  /* 0x0000001900127210 */ /* 0x040fe20007f5e0ff */
[----:B------:R-:W-:Y:S01]  /*2020*/  VIADD R0, R0, 0x3 ;  /* 0x0000000300007836 */ /* 0x000fe20000000000 */
[----:B------:R-:W-:Y:S01]  /*2030*/  VIMNMX R5, PT, PT, R3, R24, !PT ;  /* 0x0000001803057248 */ /* 0x000fe20007fe0100 */
[----:B------:R1:W-:Y:S01]  /*2040*/  @!P4 STG.E.64 desc[UR8][R20.64+0x8], R10 ;  /* 0x0000080a1400c986 */ /* 0x0003e2000c101b08 */
[----:B------:R-:W-:-:S02]  /*2050*/  LEA.HI.X.SX32 R25, R25, R2, 0x1, P2 ;  /* 0x0000000219197211 */ /* 0x000fc400010f0eff */
[----:B------:R-:W-:Y:S01]  /*2060*/  LEA R4, P3, R18, UR4, 0x3 ;  /* 0x0000000412047c11 */ /* 0x000fe2000f8618ff */
[----:B------:R1:W-:Y:S01]  /*2070*/  @!P5 STG.E.64 desc[UR8][R6.64+0x8], R48 ;  /* 0x000008300600d986 */ /* 0x0003e2000c101b08 */
[----:B------:R-:W-:Y:S02]  /*2080*/  ISETP.GE.AND P2, PT, R5, UR10, PT ;  /* 0x0000000a05007c0c */ /* 0x000fe4000bf46270 */
[----:B------:R-:W-:Y:S02]  /*2090*/  VIMNMX R8, PT, PT, R19, R24, !PT ;  /* 0x0000001813087248 */ /* 0x000fe40007fe0100 */
[----:B------:R-:W-:Y:S02]  /*20a0*/  LEA.HI.X.SX32 R27, R27, R2, 0x1, P6 ;  /* 0x000000021b1b7211 */ /* 0x000fe400030f0eff */
[----:B0-----:R-:W-:Y:S02]  /*20b0*/  LEA R12, P6, R16, UR4, 0x3 ;  /* 0x00000004100c7c11 */ /* 0x001fe4000f8c18ff */
[----:B------:R-:W-:-:S02]  /*20c0*/  LEA.HI.X R5, R18, UR5, R25, 0x3, P3 ;  /* 0x0000000512057c11 */ /* 0x000fc400098f1c19 */
[----:B------:R-:W-:Y:S02]  /*20d0*/  ISETP.GE.AND P3, PT, R8, UR10, PT ;  /* 0x0000000a08007c0c */ /* 0x000fe4000bf66270 */
[-C--:B------:R-:W-:Y:S01]  /*20e0*/  VIMNMX R2, PT, PT, R17, R24.reuse, !PT ;  /* 0x0000001811027248 */ /* 0x080fe20007fe0100 */
[----:B------:R1:W-:Y:S01]  /*20f0*/  @!P0 STG.E.64 desc[UR8][R4.64+0x8], R60 ;  /* 0x0000083c04008986 */ /* 0x0003e2000c101b08 */
[----:B------:R-:W-:Y:S02]  /*2100*/  VIMNMX R8, PT, PT, R9, R24, !PT ;  /* 0x0000001809087248 */ /* 0x000fe40007fe0100 */
[----:B------:R-:W-:Y:S02]  /*2110*/  LEA.HI.X R13, R16, UR5, R27, 0x3, P6 ;  /* 0x00000005100d7c11 */ /* 0x000fe4000b0f1c1b */
[-C--:B------:R-:W-:Y:S02]  /*2120*/  VIMNMX R3, PT, PT, R3, R0.reuse, !PT ;  /* 0x0000000003037248 */ /* 0x080fe40007fe0100 */
[----:B------:R-:W-:Y:S01]  /*2130*/  VIMNMX R19, PT, PT, R19, R0, !PT ;  /* 0x0000000013137248 */ /* 0x000fe20007fe0100 */
[----:B------:R1:W-:Y:S01]  /*2140*/  @!P1 STG.E.64 desc[UR8][R12.64+0x8], R14 ;  /* 0x0000080e0c009986 */ /* 0x0003e2000c101b08 */
[----:B------:R-:W-:-:S02]  /*2150*/  ISETP.GE.AND P5, PT, R2, UR10, PT ;  /* 0x0000000a02007c0c */ /* 0x000fc4000bfa6270 */
[-C--:B------:R-:W-:Y:S01]  /*2160*/  VIMNMX R17, PT, PT, R17, R0.reuse, !PT ;  /* 0x0000000011117248 */ /* 0x080fe20007fe0100 */
[----:B------:R1:W-:Y:S01]  /*2170*/  @!P2 STG.E.64 desc[UR8][R20.64+0x10], R40 ;  /* 0x000010281400a986 */ /* 0x0003e2000c101b08 */
[----:B------:R-:W-:Y:S02]  /*2180*/  ISETP.GE.AND P4, PT, R8, UR10, PT ;  /* 0x0000000a08007c0c */ /* 0x000fe4000bf86270 */
[----:B------:R-:W-:Y:S01]  /*2190*/  VIMNMX R9, PT, PT, R9, R0, !PT ;  /* 0x0000000009097248 */ /* 0x000fe20007fe0100 */
[----:B------:R1:W-:Y:S01]  /*21a0*/  @!P3 STG.E.64 desc[UR8][R6.64+0x10], R44 ;  /* 0x0000102c0600b986 */ /* 0x0003e2000c101b08 */
[----:B------:R-:W-:Y:S02]  /*21b0*/  ISETP.GE.AND P6, PT, R3, UR10, PT ;  /* 0x0000000a03007c0c */ /* 0x000fe4000bfc6270 */
[----:B------:R-:W-:Y:S02]  /*21c0*/  ISETP.GE.AND P0, PT, R19, UR10, PT ;  /* 0x0000000a13007c0c */ /* 0x000fe4000bf06270 */
[----:B------:R-:W-:Y:S01]  /*21d0*/  ISETP.GE.AND P1, PT, R17, UR10, PT ;  /* 0x0000000a11007c0c */ /* 0x000fe2000bf26270 */
[----:B------:R1:W-:Y:S01]  /*21e0*/  @!P5 STG.E.64 desc[UR8][R4.64+0x10], R54 ;  /* 0x000010360400d986 */ /* 0x0003e2000c101b08 */
[----:B------:R-:W-:-:S03]  /*21f0*/  ISETP.GE.AND P2, PT, R9, UR10, PT ;  /* 0x0000000a09007c0c */ /* 0x000fc6000bf46270 */
[----:B------:R1:W-:Y:S04]  /*2200*/  @!P4 STG.E.64 desc[UR8][R12.64+0x10], R52 ;  /* 0x000010340c00c986 */ /* 0x0003e8000c101b08 */
[----:B------:R1:W-:Y:S04]  /*2210*/  @!P6 STG.E.64 desc[UR8][R20.64+0x18], R42 ;  /* 0x0000182a1400e986 */ /* 0x0003e8000c101b08 */
[----:B------:R1:W-:Y:S04]  /*2220*/  @!P0 STG.E.64 desc[UR8][R6.64+0x18], R50 ;  /* 0x0000183206008986 */ /* 0x0003e8000c101b08 */
[----:B------:R1:W-:Y:S01]  /*2230*/  @!P1 STG.E.64 desc[UR8][R4.64+0x18], R62 ;  /* 0x0000183e04009986 */ /* 0x0003e2000c101b08 */
[----:B------:R-:W-:Y:S05]  /*2240*/  @P2 EXIT ;  /* 0x000000000000294d */ /* 0x000fea0003800000 */
[----:B------:R-:W-:Y:S01]  /*2250*/  STG.E.64 desc[UR8][R12.64+0x18], R64 ;  /* 0x000018400c007986 */ /* 0x000fe2000c101b08 */
[----:B------:R-:W-:Y:S05]  /*2260*/  EXIT ;  /* 0x000000000000794d */ /* 0x000fea0003800000 */
.L_x_3:
[----:B------:R-:W-:-:S00]  /*2270*/  BRA `(.L_x_3) ;  /* 0xfffffffc00fc7947 */ /* 0x000fc0000383ffff */
[----:B------:R-:W-:-:S00]  /*2280*/  NOP ;  /* 0x0000000000007918 */ /* 0x000fc00000000000 */
[----:B------:R-:W-:-:S00]  /*2290*/  NOP ;  /* 0x0000000000007918 */ /* 0x000fc00000000000 */
[----:B------:R-:W-:-:S00]  /*22a0*/  NOP ;  /* 0x0000000000007918 */ /* 0x000fc00000000000 */
[----:B------:R-:W-:-:S00]  /*22b0*/  NOP ;  /* 0x0000000000007918 */ /* 0x000fc00000000000 */
[----:B------:R-:W-:-:S00]  /*22c0*/  NOP ;  /* 0x0000000000007918 */ /* 0x000fc00000000000 */
[----:B------:R-:W-:-:S00]  /*22d0*/  NOP ;  /* 0x0000000000007918 */ /* 0x000fc00000000000 */
[----:B------:R-:W-:-:S00]  /*22e0*/  NOP ;  /* 0x0000000000007918 */ /* 0x000fc00000000000 */
[----:B------:R-:W-:-:S00]  /*22f0*/  NOP ;  /* 0x0000000000007918 */ /* 0x000fc00000000000 */
.L_x_20:


//--------------------- .text._Z7ker3_v2PKdS0_Pdi --------------------------
	.section	.text._Z7ker3_v2PKdS0_Pdi,"ax",@progbits
	.align	128
        .global         _Z7ker3_v2PKdS0_Pdi
        .type           _Z7ker3_v2PKdS0_Pdi,@function
        .size           _Z7ker3_v2PKdS0_Pdi,(.L_x_21 - _Z7ker3_v2PKdS0_Pdi)
        .other          _Z7ker3_v2PKdS0_Pdi,@"STO_CUDA_ENTRY STV_DEFAULT"
_Z7ker3_v2PKdS0_Pdi:
.text._Z7ker3_v2PKdS0_Pdi:
[----:B------:R-:W-:Y:S01]  /*0000*/  LDC R1, c[0x0][0x37c] ;  /* 0x0000df00ff017b82 */ /* 0x000fe20000000800 */
[----:B------:R-:W0:Y:S01]  /*0010*/  S2R R10, SR_TID.X ;  /* 0x00000000000a7919 */ /* 0x000e220000002100 */
[----:B------:R-:W1:Y:S02]  /*0020*/  LDCU UR4, c[0x0][0x398] ;  /* 0x00007300ff0477ac */ /* 0x000e640008000800 */
[----:B-1----:R-:W-:Y:S01]  /*0030*/  IMAD.U32 R0, RZ, RZ, UR4 ;  /* 0x00000004ff007e24 */ /* 0x002fe2000f8e00ff */
[----:B0-----:R-:W-:Y:S02]  /*0040*/  LOP3.LUT R19, R10, 0x1f, RZ, 0xc0, !PT ;  /* 0x0000001f0a137812 */ /* 0x001fe400078ec0ff */
[----:B------:R-:W-:-:S04]  /*0050*/  SHF.R.U32.HI R17, RZ, 0x5, R10 ;  /* 0x00000005ff117819 */ /* 0x000fc8000001160a */
[----:B------:R-:W-:-:S04]  /*0060*/  VIMNMX R3, PT, PT, R19, R17, !PT ;  /* 0x0000001113037248 */ /* 0x000fc80007fe0100 */
[----:B------:R-:W-:-:S13]  /*0070*/  ISETP.GE.AND P0, PT, R3, R0, PT ;  /* 0x000000000300720c */ /* 0x000fda0003f06270 */
[----:B------:R-:W-:Y:S05]  /*0080*/  @P0 EXIT ;  /* 0x000000000000094d */ /* 0x000fea0003800000 */
[C---:B------:R-:W-:Y:S01]  /*0090*/  LOP3.LUT P0, RZ, R0.reuse, 0x8000001f, RZ, 0xc0, !PT ;  /* 0x8000001f00ff7812 */ /* 0x040fe2000780c0ff */
[----:B------:R-:W0:Y:S01]  /*00a0*/  S2UR UR7, SR_CTAID.X ;  /* 0x00000000000779c3 */ /* 0x000e220000002500 */
[----:B------:R-:W-:Y:S01]  /*00b0*/  SHF.R.U32.HI R2, RZ, 0x5, R0 ;  /* 0x00000005ff027819 */ /* 0x000fe20000011600 */
[----:B------:R-:W1:Y:S01]  /*00c0*/  LDCU.64 UR8, c[0x0][0x358] ;  /* 0x00006b00ff0877ac */ /* 0x000e620008000a00 */
[----:B------:R-:W-:Y:S02]  /*00d0*/  LEA.HI R6, R0, 0x1, RZ, 0x1b ;  /* 0x0000000100067811 */ /* 0x000fe400078fd8ff */
[----:B------:R-:W-:-:S07]  /*00e0*/  CS2R R26, SRZ ;  /* 0x00000000001a7805 */ /* 0x000fce000001ff00 */
[----:B------:R-:W-:Y:S02]  /*00f0*/  @!P0 IMAD.MOV R6, RZ, RZ, R2 ;  /* 0x000000ffff068224 */ /* 0x000fe400078e0202 */
[----:B------:R-:W2:Y:S03]  /*0100*/  S2R R2, SR_CTAID.Y ;  /* 0x0000000000027919 */ /* 0x000ea60000002600 */
[----:B------:R-:W-:-:S13]  /*0110*/  ISETP.NE.AND P0, PT, R6, RZ, PT ;  /* 0x000000ff0600720c */ /* 0x000fda0003f05270 */
[----:B01----:R-:W-:Y:S05]  /*0120*/  @!P0 BRA `(.L_x_4) ;  /* 0x0000000400e08947 */ /* 0x003fea0003800000 */
[----:B------:R-:W0:Y:S01]  /*0130*/  S2UR UR6, SR_CgaCtaId ;  /* 0x00000000000679c3 */ /* 0x000e220000008800 */
[----:B------:R-:W-:Y:S01]  /*0140*/  USHF.L.U32 UR4, UR7, 0x5, URZ ;  /* 0x0000000507047899 */ /* 0x000fe200080006ff */
[----:B--2---:R-:W-:Y:S01]  /*0150*/  IMAD.SHL.U32 R5, R2, 0x20, RZ ;  /* 0x0000002002057824 */ /* 0x004fe200078e00ff */
[----:B------:R-:W-:Y:S01]  /*0160*/  LOP3.LUT R14, R19, 0x3e0, R10, 0xf8, !PT ;  /* 0x000003e0130e7812 */ /* 0x000fe200078ef80a */
[----:B------:R-:W-:Y:S01]  /*0170*/  IMAD.SHL.U32 R13, R10, 0x8, RZ ;  /* 0x000000080a0d7824 */ /* 0x000fe200078e00ff */
[----:B------:R-:W-:Y:S01]  /*0180*/  CS2R R26, SRZ ;  /* 0x00000000001a7805 */ /* 0x000fe2000001ff00 */
[CC--:B------:R-:W-:Y:S01]  /*0190*/  IMAD R8, R17.reuse, R0.reuse, R5 ;  /* 0x0000000011087224 */ /* 0x0c0fe200078e0205 */
[----:B------:R-:W-:Y:S01]  /*01a0*/  LOP3.LUT R3, R17, UR4, RZ, 0xfc, !PT ;  /* 0x0000000411037c12 */ /* 0x000fe2000f8efcff */
[----:B------:R-:W1:Y:S01]  /*01b0*/  LDC R4, c[0x0][0x398] ;  /* 0x0000e600ff047b82 */ /* 0x000e620000000800 */
[----:B------:R-:W-:Y:S01]  /*01c0*/  UMOV UR4, 0x400 ;  /* 0x0000040000047882 */ /* 0x000fe20000000000 */
[----:B------:R-:W-:Y:S01]  /*01d0*/  IMAD.MOV R6, RZ, RZ, -R6 ;  /* 0x000000ffff067224 */ /* 0x000fe200078e0a06 */
[----:B------:R-:W-:Y:S01]  /*01e0*/  UIADD3 UR5, UPT, UPT, UR4, 0x2000, URZ ;  /* 0x0000200004057890 */ /* 0x000fe2000fffe0ff */
[--C-:B------:R-:W-:Y:S01]  /*01f0*/  IMAD R3, R3, R0, R19.reuse ;  /* 0x0000000003037224 */ /* 0x100fe200078e0213 */
[----:B------:R-:W-:Y:S01]  /*0200*/  LOP3.LUT R13, R13, 0x1f00, RZ, 0xc0, !PT ;  /* 0x00001f000d0d7812 */ /* 0x000fe200078ec0ff */
[----:B------:R-:W-:-:S02]  /*0210*/  IMAD.MOV.U32 R5, RZ, RZ, R19 ;  /* 0x000000ffff057224 */ /* 0x000fc400078e0013 */
[----:B------:R-:W2:Y:S01]  /*0220*/  LDC.64 R22, c[0x0][0x380] ;  /* 0x0000e000ff167b82 */ /* 0x000ea20000000a00 */
[----:B------:R-:W-:-:S07]  /*0230*/  IMAD.IADD R7, R19, 0x1, R8 ;  /* 0x0000000113077824 */ /* 0x000fce00078e0208 */
[----:B------:R-:W3:Y:S01]  /*0240*/  LDC.64 R20, c[0x0][0x388] ;  /* 0x0000e200ff147b82 */ /* 0x000ee20000000a00 */
[----:B0-----:R-:W-:Y:S02]  /*0250*/  ULEA UR4, UR6, UR4, 0x18 ;  /* 0x0000000406047291 */ /* 0x001fe4000f8ec0ff */
[----:B------:R-:W-:-:S04]  /*0260*/  ULEA UR5, UR6, UR5, 0x18 ;  /* 0x0000000506057291 */ /* 0x000fc8000f8ec0ff */
[C---:B------:R-:W-:Y:S02]  /*0270*/  LEA R15, R14.reuse, UR4, 0x3 ;  /* 0x000000040e0f7c11 */ /* 0x040fe4000f8e18ff */
[----:B------:R-:W-:Y:S02]  /*0280*/  LEA R14, R14, UR5, 0x3 ;  /* 0x000000050e0e7c11 */ /* 0x000fe4000f8e18ff */
[----:B------:R-:W-:-:S07]  /*0290*/  LEA R12, R19, UR5, 0x3 ;  /* 0x00000005130c7c11 */ /* 0x000fce000f8e18ff */
.L_x_5:
[----:B-1----:R-:W-:Y:S01]  /*02a0*/  IMAD.MOV.U32 R0, RZ, RZ, R4 ;  /* 0x000000ffff007224 */ /* 0x002fe200078e0004 */
[----:B------:R-:W-:Y:S01]  /*02b0*/  CS2R R10, SRZ ;  /* 0x00000000000a7805 */ /* 0x000fe2000001ff00 */
[----:B--2---:R-:W-:-:S03]  /*02c0*/  IMAD.WIDE R28, R3, 0x8, R22 ;  /* 0x00000008031c7825 */ /* 0x004fc600078e0216 */
[----:B------:R-:W-:Y:S01]  /*02d0*/  ISETP.GE.AND P0, PT, R5, R0, PT ;  /* 0x000000000500720c */ /* 0x000fe20003f06270 */
[----:B---3--:R-:W-:-:S12]  /*02e0*/  IMAD.WIDE R8, R7, 0x8, R20 ;  /* 0x0000000807087825 */ /* 0x008fd800078e0214 */
[----:B------:R-:W2:Y:S04]  /*02f0*/  @!P0 LDG.E.64 R10, desc[UR8][R28.64] ;  /* 0x000000081c0a8981 */ /* 0x000ea8000c1e1b00 */
[----:B------:R-:W3:Y:S01]  /*0300*/  LDG.E.64 R28, desc[UR8][R8.64] ;  /* 0x00000008081c7981 */ /* 0x000ee2000c1e1b00 */
[----:B------:R-:W-:Y:S02]  /*0310*/  VIADD R6, R6, 0x1 ;  /* 0x0000000106067836 */ /* 0x000fe40000000000 */
[----:B------:R-:W-:Y:S02]  /*0320*/  VIADD R3, R3, 0x20 ;  /* 0x0000002003037836 */ /* 0x000fe40000000000 */
[----:B------:R-:W-:Y:S01]  /*0330*/  IMAD R7, R0, 0x20, R7 ;  /* 0x0000002000077824 */ /* 0x000fe200078e0207 */
[----:B------:R-:W-:Y:S01]  /*0340*/  ISETP.NE.AND P0, PT, R6, RZ, PT ;  /* 0x000000ff0600720c */ /* 0x000fe20003f05270 */
[----:B------:R-:W-:Y:S01]  /*0350*/  VIADD R5, R5, 0x20 ;  /* 0x0000002005057836 */ /* 0x000fe20000000000 */
[----:B--2---:R-:W-:Y:S04]  /*0360*/  STS.64 [R15], R10 ;  /* 0x0000000a0f007388 */ /* 0x004fe80000000a00 */
[----:B---3--:R-:W-:Y:S01]  /*0370*/  STS.64 [R14], R28 ;  /* 0x0000001c0e007388 */ /* 0x008fe20000000a00 */
[----:B------:R-:W-:Y:S06]  /*0380*/  BAR.SYNC.DEFER_BLOCKING 0x0 ;  /* 0x0000000000007b1d */ /* 0x000fec0000010000 */
[----:B------:R-:W-:Y:S04]  /*0390*/  LDS.64 R24, [R12] ;  /* 0x000000000c187984 */ /* 0x000fe80000000a00 */
[----:B------:R-:W0:Y:S02]  /*03a0*/  LDS.128 R8, [R13+UR4] ;  /* 0x000000040d087984 */ /* 0x000e240008000c00 */
[----:B0-----:R-:W-:-:S02]  /*03b0*/  DFMA R24, R8, R24, R26 ;  /* 0x000000180818722b */ /* 0x001fc4000000001a */
[----:B------:R-:W0:Y:S06]  /*03c0*/  LDS.64 R26, [R12+0x100] ;  /* 0x000100000c1a7984 */ /* 0x000e2c0000000a00 */
[----:B0-----:R-:W-:Y:S02]  /*03d0*/  DFMA R26, R26, R10, R24 ;  /* 0x0000000a1a1a722b */ /* 0x001fe40000000018 */
[----:B------:R-:W-:Y:S04]  /*03e0*/  LDS.64 R24, [R12+0x200] ;  /* 0x000200000c187984 */ /* 0x000fe80000000a00 */
[----:B------:R-:W0:Y:S02]  /*03f0*/  LDS.128 R8, [R13+UR4+0x10] ;  /* 0x000010040d087984 */ /* 0x000e240008000c00 */
[----:B0-----:R-:W-:-:S02]  /*0400*/  DFMA R8, R8, R24, R26 ;  /* 0x000000180808722b */ /* 0x001fc4000000001a */
[----:B------:R-:W0:Y:S04]  /*0410*/  LDS.64 R26, [R12+0x300] ;  /* 0x000300000c1a7984 */ /* 0x000e280000000a00 */
[----:B------:R-:W-:Y:S02]  /*0420*/  LDS.64 R24, [R12+0x400] ;  /* 0x000400000c187984 */ /* 0x000fe40000000a00 */
[----:B0-----:R-:W-:Y:S02]  /*0430*/  DFMA R26, R26, R10, R8 ;  /* 0x0000000a1a1a722b */ /* 0x001fe40000000008 */
[----:B------:R-:W0:Y:S06]  /*0440*/  LDS.128 R8, [R13+UR4+0x20] ;  /* 0x000020040d087984 */ /* 0x000e2c0008000c00 */
        /* <DEDUP_REMOVED lines=66> */
[----:B------:R-:W0:Y:S06]  /*0870*/  LDS.64 R26, [R12+0x1f00] ;  /* 0x001f00000c1a7984 */ /* 0x000e2c0000000a00 */
[----:B0-----:R-:W-:Y:S01]  /*0880*/  DFMA R26, R26, R10, R8 ;  /* 0x0000000a1a1a722b */ /* 0x001fe20000000008 */
[----:B------:R-:W-:Y:S06]  /*0890*/  BAR.SYNC.DEFER_BLOCKING 0x0 ;  /* 0x0000000000007b1d */ /* 0x000fec0000010000 */
[----:B------:R-:W-:Y:S05]  /*08a0*/  @P0 BRA `(.L_x_5) ;  /* 0xfffffff8007c0947 */ /* 0x000fea000383ffff */
.L_x_4:
[----:B------:R-:W0:Y:S01]  /*08b0*/  LDC.64 R4, c[0x0][0x390] ;  /* 0x0000e400ff047b82 */ /* 0x000e220000000a00 */
[----:B------:R-:W-:Y:S01]  /*08c0*/  USHF.L.U32 UR7, UR7, 0x5, URZ ;  /* 0x0000000507077899 */ /* 0x000fe200080006ff */
[----:B--2---:R-:W-:-:S05]  /*08d0*/  IMAD R19, R2, 0x20, R19 ;  /* 0x0000002002137824 */ /* 0x004fca00078e0213 */
[----:B------:R-:W-:-:S05]  /*08e0*/  LOP3.LUT R3, R17, UR7, RZ, 0xfc, !PT ;  /* 0x0000000711037c12 */ /* 0x000fca000f8efcff */
[----:B------:R-:W-:-:S04]  /*08f0*/  IMAD R3, R3, R0, R19 ;  /* 0x0000000003037224 */ /* 0x000fc800078e0213 */
[----:B0-----:R-:W-:-:S05]  /*0900*/  IMAD.WIDE R2, R3, 0x8, R4 ;  /* 0x0000000803027825 */ /* 0x001fca00078e0204 */
[----:B------:R-:W-:Y:S01]  /*0910*/  STG.E.64 desc[UR8][R2.64], R26 ;  /* 0x0000001a02007986 */ /* 0x000fe2000c101b08 */
[----:B------:R-:W-:Y:S05]  /*0920*/  EXIT ;  /* 0x000000000000794d */ /* 0x000fea0003800000 */
.L_x_6:
        /* <DEDUP_REMOVED lines=13> */
.L_x_21:


//--------------------- .text._Z4ker3PKdS0_Pdi    --------------------------
	.section	.text._Z4ker3PKdS0_Pdi,"ax",@progbits
	.align	128
        .global         _Z4ker3PKdS0_Pdi
        .type           _Z4ker3PKdS0_Pdi,@function
        .size           _Z4ker3PKdS0_Pdi,(.L_x_22 - _Z4ker3PKdS0_Pdi)
        .other          _Z4ker3PKdS0_Pdi,@"STO_CUDA_ENTRY STV_DEFAULT"
_Z4ker3PKdS0_Pdi:
.text._Z4ker3PKdS0_Pdi:
[----:B------:R-:W-:Y:S01]  /*0000*/  LDC R1, c[0x0][0x37c] ;  /* 0x0000df00ff017b82 */ /* 0x000fe20000000800 */
[----:B------:R-:W0:Y:S01]  /*0010*/  S2R R17, SR_CTAID.Y ;  /* 0x0000000000117919 */ /* 0x000e220000002600 */
[----:B------:R-:W1:Y:S01]  /*0020*/  LDCU UR4, c[0x0][0x398] ;  /* 0x00007300ff0477ac */ /* 0x000e620008000800 */
[----:B------:R-:W0:Y:S01]  /*0030*/  S2R R8, SR_TID.Y ;  /* 0x0000000000087919 */ /* 0x000e220000002200 */
[----:B------:R-:W2:Y:S01]  /*0040*/  S2R R2, SR_CTAID.X ;  /* 0x0000000000027919 */ /* 0x000ea20000002500 */
[----:B------:R-:W2:Y:S01]  /*0050*/  S2R R15, SR_TID.X ;  /* 0x00000000000f7919 */ /* 0x000ea20000002100 */
[----:B-1----:R-:W-:Y:S02]  /*0060*/  IMAD.U32 R0, RZ, RZ, UR4 ;  /* 0x00000004ff007e24 */ /* 0x002fe4000f8e00ff */
[----:B0-----:R-:W-:Y:S02]  /*0070*/  IMAD R17, R17, 0x20, R8 ;  /* 0x0000002011117824 */ /* 0x001fe400078e0208 */
[----:B--2---:R-:W-:-:S05]  /*0080*/  IMAD R14, R2, 0x20, R15 ;  /* 0x00000020020e7824 */ /* 0x004fca00078e020f */
[----:B------:R-:W-:-:S04]  /*0090*/  VIMNMX R3, PT, PT, R14, R17, !PT ;  /* 0x000000110e037248 */ /* 0x000fc80007fe0100 */
[----:B------:R-:W-:-:S13]  /*00a0*/  ISETP.GE.AND P0, PT, R3, R0, PT ;  /* 0x000000000300720c */ /* 0x000fda0003f06270 */
[----:B------:R-:W-:Y:S05]  /*00b0*/  @P0 EXIT ;  /* 0x000000000000094d */ /* 0x000fea0003800000 */
[C---:B------:R-:W-:Y:S01]  /*00c0*/  LOP3.LUT P0, RZ, R0.reuse, 0x8000001f, RZ, 0xc0, !PT ;  /* 0x8000001f00ff7812 */ /* 0x040fe2000780c0ff */
[----:B------:R-:W0:Y:S01]  /*00d0*/  LDCU.64 UR8, c[0x0][0x358] ;  /* 0x00006b00ff0877ac */ /* 0x000e220008000a00 */
[----:B------:R-:W-:Y:S02]  /*00e0*/  SHF.R.U32.HI R3, RZ, 0x5, R0 ;  /* 0x00000005ff037819 */ /* 0x000fe40000011600 */
[----:B------:R-:W-:Y:S02]  /*00f0*/  CS2R R24, SRZ ;  /* 0x0000000000187805 */ /* 0x000fe4000001ff00 */
[----:B------:R-:W-:-:S07]  /*0100*/  LEA.HI R12, R0, 0x1, RZ, 0x1b ;  /* 0x00000001000c7811 */ /* 0x000fce00078fd8ff */
[----:B------:R-:W-:-:S04]  /*0110*/  @!P0 IADD3 R12, PT, PT, R3, RZ, RZ ;  /* 0x000000ff030c8210 */ /* 0x000fc80007ffe0ff */
[----:B------:R-:W-:-:S13]  /*0120*/  ISETP.NE.AND P0, PT, R12, RZ, PT ;  /* 0x000000ff0c00720c */ /* 0x000fda0003f05270 */
[----:B0-----:R-:W-:Y:S05]  /*0130*/  @!P0 BRA `(.L_x_7) ;  /* 0x0000000400c88947 */ /* 0x001fea0003800000 */
[----:B------:R-:W0:Y:S01]  /*0140*/  S2UR UR6, SR_CgaCtaId ;  /* 0x00000000000679c3 */ /* 0x000e220000008800 */
[----:B------:R-:W-:Y:S01]  /*0150*/  UMOV UR4, 0x400 ;  /* 0x0000040000047882 */ /* 0x000fe20000000000 */
[-C--:B------:R-:W-:Y:S01]  /*0160*/  IMAD R7, R8, R0.reuse, R15 ;  /* 0x0000000008077224 */ /* 0x080fe200078e020f */
[----:B------:R-:W-:Y:S01]  /*0170*/  UIADD3 UR5, UPT, UPT, UR4, 0x2000, URZ ;  /* 0x0000200004057890 */ /* 0x000fe2000fffe0ff */
[----:B------:R-:W-:Y:S01]  /*0180*/  IMAD.MOV R12, RZ, RZ, -R12 ;  /* 0x000000ffff0c7224 */ /* 0x000fe200078e0a0c */
[----:B------:R-:W-:Y:S01]  /*0190*/  CS2R R24, SRZ ;  /* 0x0000000000187805 */ /* 0x000fe2000001ff00 */
[----:B------:R-:W-:Y:S02]  /*01a0*/  IMAD R7, R2, 0x20, R7 ;  /* 0x0000002002077824 */ /* 0x000fe400078e0207 */
[----:B------:R-:W1:Y:S01]  /*01b0*/  LDC R3, c[0x0][0x398] ;  /* 0x0000e600ff037b82 */ /* 0x000e620000000800 */
[----:B------:R-:W-:-:S07]  /*01c0*/  IMAD R6, R17, R0, R15 ;  /* 0x0000000011067224 */ /* 0x000fce00078e020f */
[----:B------:R-:W2:Y:S08]  /*01d0*/  LDC.64 R20, c[0x0][0x380] ;  /* 0x0000e000ff147b82 */ /* 0x000eb00000000a00 */
[----:B------:R-:W3:Y:S01]  /*01e0*/  LDC.64 R18, c[0x0][0x388] ;  /* 0x0000e200ff127b82 */ /* 0x000ee20000000a00 */
[----:B0-----:R-:W-:Y:S02]  /*01f0*/  ULEA UR5, UR6, UR5, 0x18 ;  /* 0x0000000506057291 */ /* 0x001fe4000f8ec0ff */
[----:B------:R-:W-:-:S04]  /*0200*/  ULEA UR4, UR6, UR4, 0x18 ;  /* 0x0000000406047291 */ /* 0x000fc8000f8ec0ff */
[----:B------:R-:W-:Y:S02]  /*0210*/  LEA R4, R15, UR5, 0x8 ;  /* 0x000000050f047c11 */ /* 0x000fe4000f8e40ff */
[----:B------:R-:W-:-:S03]  /*0220*/  LEA R13, R8, UR4, 0x3 ;  /* 0x00000004080d7c11 */ /* 0x000fc6000f8e18ff */
[----:B------:R-:W-:Y:S01]  /*0230*/  IMAD R2, R8, 0x8, R4 ;  /* 0x0000000808027824 */ /* 0x000fe200078e0204 */
[----:B------:R-:W-:-:S07]  /*0240*/  LEA R5, R15, R13, 0x8 ;  /* 0x0000000d0f057211 */ /* 0x000fce00078e40ff */
.L_x_8:
[----:B-1----:R-:W-:Y:S01]  /*0250*/  IMAD.MOV.U32 R0, RZ, RZ, R3 ;  /* 0x000000ffff007224 */ /* 0x002fe200078e0003 */
[----:B------:R-:W-:Y:S01]  /*0260*/  CS2R R22, SRZ ;  /* 0x0000000000167805 */ /* 0x000fe2000001ff00 */
[----:B--2---:R-:W-:-:S03]  /*0270*/  IMAD.WIDE R28, R6, 0x8, R20 ;  /* 0x00000008061c7825 */ /* 0x004fc600078e0214 */
[----:B------:R-:W-:Y:S01]  /*0280*/  ISETP.GE.AND P0, PT, R15, R0, PT ;  /* 0x000000000f00720c */ /* 0x000fe20003f06270 */
[----:B---3--:R-:W-:-:S12]  /*0290*/  IMAD.WIDE R10, R7, 0x8, R18 ;  /* 0x00000008070a7825 */ /* 0x008fd800078e0212 */
[----:B------:R-:W2:Y:S04]  /*02a0*/  @!P0 LDG.E.64 R22, desc[UR8][R28.64] ;  /* 0x000000081c168981 */ /* 0x000ea8000c1e1b00 */
[----:B------:R-:W3:Y:S01]  /*02b0*/  LDG.E.64 R28, desc[UR8][R10.64] ;  /* 0x000000080a1c7981 */ /* 0x000ee2000c1e1b00 */
[----:B------:R-:W-:Y:S01]  /*02c0*/  IADD3 R12, PT, PT, R12, 0x1, RZ ;  /* 0x000000010c0c7810 */ /* 0x000fe20007ffe0ff */
[----:B------:R-:W-:Y:S01]  /*02d0*/  VIADD R6, R6, 0x20 ;  /* 0x0000002006067836 */ /* 0x000fe20000000000 */
[----:B------:R-:W-:Y:S01]  /*02e0*/  IADD3 R15, PT, PT, R15, 0x20, RZ ;  /* 0x000000200f0f7810 */ /* 0x000fe20007ffe0ff */
[----:B------:R-:W-:Y:S01]  /*02f0*/  IMAD R7, R0, 0x20, R7 ;  /* 0x0000002000077824 */ /* 0x000fe200078e0207 */
[----:B------:R-:W-:Y:S01]  /*0300*/  ISETP.NE.AND P0, PT, R12, RZ, PT ;  /* 0x000000ff0c00720c */ /* 0x000fe20003f05270 */
[----:B--2---:R-:W-:Y:S04]  /*0310*/  STS.64 [R5], R22 ;  /* 0x0000001605007388 */ /* 0x004fe80000000a00 */
[----:B---3--:R-:W-:Y:S01]  /*0320*/  STS.64 [R2], R28 ;  /* 0x0000001c02007388 */ /* 0x008fe20000000a00 */
[----:B------:R-:W-:Y:S06]  /*0330*/  BAR.SYNC.DEFER_BLOCKING 0x0 ;  /* 0x0000000000007b1d */ /* 0x000fec0000010000 */
[----:B------:R-:W-:Y:S04]  /*0340*/  LDS.64 R22, [R13] ;  /* 0x000000000d167984 */ /* 0x000fe80000000a00 */
[----:B------:R-:W0:Y:S04]  /*0350*/  LDS.128 R8, [R4] ;  /* 0x0000000004087984 */ /* 0x000e280000000c00 */
[----:B------:R-:W1:Y:S01]  /*0360*/  LDS.64 R26, [R13+0x100] ;  /* 0x000100000d1a7984 */ /* 0x000e620000000a00 */
[----:B0-----:R-:W-:-:S03]  /*0370*/  DFMA R8, R22, R8, R24 ;  /* 0x000000081608722b */ /* 0x001fc60000000018 */
[----:B------:R-:W-:Y:S04]  /*0380*/  LDS.64 R22, [R13+0x200] ;  /* 0x000200000d167984 */ /* 0x000fe80000000a00 */
[----:B------:R-:W-:Y:S01]  /*0390*/  LDS.64 R24, [R13+0x300] ;  /* 0x000300000d187984 */ /* 0x000fe20000000a00 */
[----:B-1----:R-:W-:-:S03]  /*03a0*/  DFMA R26, R26, R10, R8 ;  /* 0x0000000a1a1a722b */ /* 0x002fc60000000008 */
[----:B------:R-:W0:Y:S05]  /*03b0*/  LDS.128 R8, [R4+0x10] ;  /* 0x0000100004087984 */ /* 0x000e2a0000000c00 */
[----:B0-----:R-:W-:Y:S01]  /*03c0*/  DFMA R8, R22, R8, R26 ;  /* 0x000000081608722b */ /* 0x001fe2000000001a */
[----:B------:R-:W-:Y:S04]  /*03d0*/  LDS.64 R22, [R13+0x400] ;  /* 0x000400000d167984 */ /* 0x000fe80000000a00 */
[----:B------:R-:W-:Y:S03]  /*03e0*/  LDS.64 R26, [R13+0x500] ;  /* 0x000500000d1a7984 */ /* 0x000fe60000000a00 */
[----:B------:R-:W-:-:S02]  /*03f0*/  DFMA R24, R24, R10, R8 ;  /* 0x0000000a1818722b */ /* 0x000fc40000000008 */
[----:B------:R-:W0:Y:S06]  /*0400*/  LDS.128 R8, [R4+0x20] ;  /* 0x0000200004087984 */ /* 0x000e2c0000000c00 */
        /* <DEDUP_REMOVED lines=65> */
[----:B0-----:R-:W-:-:S08]  /*0820*/  DFMA R8, R22, R8, R26 ;  /* 0x000000081608722b */ /* 0x001fd0000000001a */
[----:B------:R-:W-:Y:S01]  /*0830*/  DFMA R24, R24, R10, R8 ;  /* 0x0000000a1818722b */ /* 0x000fe20000000008 */
[----:B------:R-:W-:Y:S06]  /*0840*/  BAR.SYNC.DEFER_BLOCKING 0x0 ;  /* 0x0000000000007b1d */ /* 0x000fec0000010000 */
[----:B------:R-:W-:Y:S05]  /*0850*/  @P0 BRA `(.L_x_8) ;  /* 0xfffffff8007c0947 */ /* 0x000fea000383ffff */
.L_x_7:
[----:B------:R-:W0:Y:S01]  /*0860*/  LDC.64 R2, c[0x0][0x390] ;  /* 0x0000e400ff027b82 */ /* 0x000e220000000a00 */
[----:B------:R-:W-:-:S04]  /*0870*/  IMAD R17, R17, R0, R14 ;  /* 0x0000000011117224 */ /* 0x000fc800078e020e */
[----:B0-----:R-:W-:-:S05]  /*0880*/  IMAD.WIDE R2, R17, 0x8, R2 ;  /* 0x0000000811027825 */ /* 0x001fca00078e0202 */
[----:B------:R-:W-:Y:S01]  /*0890*/  STG.E.64 desc[UR8][R2.64], R24 ;  /* 0x0000001802007986 */ /* 0x000fe2000c101b08 */
[----:B------:R-:W-:Y:S05]  /*08a0*/  EXIT ;  /* 0x000000000000794d */ /* 0x000fea0003800000 */
.L_x_9:
        /* <DEDUP_REMOVED lines=13> */
.L_x_22:


//--------------------- .text._Z4ker2PKdS0_Pdi    --------------------------
	.section	.text._Z4ker2PKdS0_Pdi,"ax",@progbits
	.align	128
        .global         _Z4ker2PKdS0_Pdi
        .type           _Z4ker2PKdS0_Pdi,@function
        .size           _Z4ker2PKdS0_Pdi,(.L_x_23 - _Z4ker2PKdS0_Pdi)
        .other          _Z4ker2PKdS0_Pdi,@"STO_CUDA_ENTRY STV_DEFAULT"
_Z4ker2PKdS0_Pdi:
.text._Z4ker2PKdS0_Pdi:
[----:B------:R-:W-:Y:S01]  /*0000*/  LDC R1, c[0x0][0x37c] ;  /* 0x0000df00ff017b82 */ /* 0x000fe20000000800 */
[----:B------:R-:W0:Y:S07]  /*0010*/  S2R R0, SR_TID.X ;  /* 0x0000000000007919 */ /* 0x000e2e0000002100 */
[----:B------:R-:W1:Y:S01]  /*0020*/  S2UR UR4, SR_CTAID.X ;  /* 0x00000000000479c3 */ /* 0x000e620000002500 */
[----:B------:R-:W2:Y:S01]  /*0030*/  LDCU UR18, c[0x0][0x398] ;  /* 0x00007300ff1277ac */ /* 0x000ea20008000800 */
[----:B------:R-:W3:Y:S01]  /*0040*/  S2R R21, SR_CTAID.Y ;  /* 0x0000000000157919 */ /* 0x000ee20000002600 */
[----:B-1----:R-:W-:Y:S01]  /*0050*/  USHF.L.U32 UR4, UR4, 0x5, URZ ;  /* 0x0000000504047899 */ /* 0x002fe200080006ff */
[----:B0-----:R-:W-:-:S02]  /*0060*/  LOP3.LUT R2, R0, 0x1f, RZ, 0xc0, !PT ;  /* 0x0000001f00027812 */ /* 0x001fc400078ec0ff */
[----:B------:R-:W-:Y:S02]  /*0070*/  SHF.R.U32.HI R0, RZ, 0x5, R0 ;  /* 0x00000005ff007819 */ /* 0x000fe40000011600 */
[----:B---3--:R-:W-:Y:S02]  /*0080*/  LEA R21, R21, R2, 0x5 ;  /* 0x0000000215157211 */ /* 0x008fe400078e28ff */
[----:B------:R-:W-:-:S04]  /*0090*/  LOP3.LUT R0, R0, UR4, RZ, 0xfc, !PT ;  /* 0x0000000400007c12 */ /* 0x000fc8000f8efcff */
[----:B------:R-:W-:-:S04]  /*00a0*/  VIMNMX R2, PT, PT, R0, R21, !PT ;  /* 0x0000001500027248 */ /* 0x000fc80007fe0100 */
[----:B--2---:R-:W-:-:S13]  /*00b0*/  ISETP.GE.AND P0, PT, R2, UR18, PT ;  /* 0x0000001202007c0c */ /* 0x004fda000bf06270 */
[----:B------:R-:W-:Y:S05]  /*00c0*/  @P0 EXIT ;  /* 0x000000000000094d */ /* 0x000fea0003800000 */
[----:B------:R-:W-:Y:S02]  /*00d0*/  UISETP.GE.U32.AND UP0, UPT, UR18, 0x8, UPT ;  /* 0x000000081200788c */ /* 0x000fe4000bf06070 */
[----:B------:R-:W-:Y:S01]  /*00e0*/  IMAD R21, R21, UR18, RZ ;  /* 0x0000001215157c24 */ /* 0x000fe2000f8e02ff */
[----:B------:R-:W-:Y:S01]  /*00f0*/  CS2R R12, SRZ ;  /* 0x00000000000c7805 */ /* 0x000fe2000001ff00 */
[----:B------:R-:W0:Y:S01]  /*0100*/  LDCU.64 UR16, c[0x0][0x358] ;  /* 0x00006b00ff1077ac */ /* 0x000e220008000a00 */
[----:B------:R-:W-:-:S04]  /*0110*/  UMOV UR4, URZ ;  /* 0x000000ff00047c82 */ /* 0x000fc80008000000 */
[----:B------:R-:W-:Y:S05]  /*0120*/  BRA.U !UP0, `(.L_x_10) ;  /* 0x0000000508147547 */ /* 0x000fea000b800000 */
[----:B------:R-:W1:Y:S01]  /*0130*/  LDCU.128 UR20, c[0x0][0x380] ;  /* 0x00007000ff1477ac */ /* 0x000e620008000c00 */
[----:B------:R-:W-:Y:S02]  /*0140*/  MOV R20, R0 ;  /* 0x0000000000147202 */ /* 0x000fe40000000f00 */
[----:B------:R-:W-:Y:S01]  /*0150*/  CS2R R12, SRZ ;  /* 0x00000000000c7805 */ /* 0x000fe2000001ff00 */
[----:B------:R-:W-:-:S04]  /*0160*/  ULOP3.LUT UR4, UR18, 0x7ffffff8, URZ, 0xc0, !UPT ;  /* 0x7ffffff812047892 */ /* 0x000fc8000f8ec0ff */
[----:B------:R-:W-:Y:S01]  /*0170*/  UIADD3 UR4, UPT, UPT, -UR4, URZ, URZ ;  /* 0x000000ff04047290 */ /* 0x000fe2000fffe1ff */
[----:B-1----:R-:W-:Y:S01]  /*0180*/  MOV R3, UR21 ;  /* 0x0000001500037c02 */ /* 0x002fe20008000f00 */
[----:B------:R-:W-:Y:S01]  /*0190*/  IMAD.U32 R2, RZ, RZ, UR20 ;  /* 0x00000014ff027e24 */ /* 0x000fe2000f8e00ff */
[----:B------:R-:W-:Y:S02]  /*01a0*/  UIMAD.WIDE UR6, UR18, 0x18, UR22 ;  /* 0x00000018120678a5 */ /* 0x000fe4000f8e0216 */
[----:B------:R-:W-:Y:S01]  /*01b0*/  UIMAD.WIDE UR8, UR18, 0x20, UR22 ;  /* 0x00000020120878a5 */ /* 0x000fe2000f8e0216 */
[----:B------:R-:W-:Y:S01]  /*01c0*/  IMAD.WIDE.U32 R2, R21, 0x8, R2 ;  /* 0x0000000815027825 */ /* 0x000fe200078e0002 */
[----:B------:R-:W-:Y:S02]  /*01d0*/  UIMAD.WIDE UR10, UR18, 0x28, UR22 ;  /* 0x00000028120a78a5 */ /* 0x000fe4000f8e0216 */
[----:B------:R-:W-:Y:S01]  /*01e0*/  UIMAD.WIDE UR12, UR18, 0x30, UR22 ;  /* 0x00000030120c78a5 */ /* 0x000fe2000f8e0216 */
[----:B------:R-:W-:Y:S01]  /*01f0*/  IADD3 R8, P0, PT, R2, 0x20, RZ ;  /* 0x0000002002087810 */ /* 0x000fe20007f1e0ff */
[----:B------:R-:W-:-:S04]  /*0200*/  UIMAD.WIDE UR14, UR18, 0x38, UR22 ;  /* 0x00000038120e78a5 */ /* 0x000fc8000f8e0216 */
[----:B------:R-:W-:-:S08]  /*0210*/  IMAD.X R9, RZ, RZ, R3, P0 ;  /* 0x000000ffff097224 */ /* 0x000fd000000e0603 */
.L_x_11:
[----:B------:R-:W-:Y:S01]  /*0220*/  IMAD.MOV.U32 R23, RZ, RZ, 0x8 ;  /* 0x00000008ff177424 */ /* 0x000fe200078e00ff */
[----:B------:R-:W-:Y:S01]  /*0230*/  UIMAD.WIDE UR24, UR18, 0x8, UR22 ;  /* 0x00000008121878a5 */ /* 0x000fe2000f8e0216 */
[----:B------:R-:W-:Y:S01]  /*0240*/  MOV R2, R8 ;  /* 0x0000000800027202 */ /* 0x000fe20000000f00 */
[----:B------:R-:W-:Y:S01]  /*0250*/  IMAD.MOV.U32 R3, RZ, RZ, R9 ;  /* 0x000000ffff037224 */ /* 0x000fe200078e0009 */
[----:B------:R-:W-:Y:S02]  /*0260*/  UIMAD.WIDE UR20, UR18, 0x10, UR22 ;  /* 0x00000010121478a5 */ /* 0x000fe4000f8e0216 */
[----:B------:R-:W-:Y:S01]  /*0270*/  IMAD.WIDE R22, R20, R23, UR22 ;  /* 0x0000001614167e25 */ /* 0x000fe2000f8e0217 */
[----:B------:R-:W-:Y:S01]  /*0280*/  MOV R18, UR24 ;  /* 0x0000001800127c02 */ /* 0x000fe20008000f00 */
[----:B0-----:R-:W2:Y:S02]  /*0290*/  LDG.E.64 R24, desc[UR16][R2.64+-0x20] ;  /* 0xffffe01002187981 */ /* 0x001ea4000c1e1b00 */
[----:B------:R-:W-:-:S02]  /*02a0*/  IMAD.U32 R19, RZ, RZ, UR25 ;  /* 0x00000019ff137e24 */ /* 0x000fc4000f8e00ff */
[----:B------:R-:W2:Y:S01]  /*02b0*/  LDG.E.64 R22, desc[UR16][R22.64] ;  /* 0x0000001016167981 */ /* 0x000ea2000c1e1b00 */
[----:B------:R-:W-:Y:S01]  /*02c0*/  IMAD.WIDE R18, R20, 0x8, R18 ;  /* 0x0000000814127825 */ /* 0x000fe200078e0212 */
[----:B------:R-:W-:Y:S02]  /*02d0*/  MOV R16, UR20 ;  /* 0x0000001400107c02 */ /* 0x000fe40008000f00 */
[----:B------:R-:W3:Y:S01]  /*02e0*/  LDG.E.64 R10, desc[UR16][R2.64+-0x18] ;  /* 0xffffe810020a7981 */ /* 0x000ee2000c1e1b00 */
[----:B------:R-:W-:-:S03]  /*02f0*/  IMAD.U32 R17, RZ, RZ, UR21 ;  /* 0x00000015ff117e24 */ /* 0x000fc6000f8e00ff */
[----:B------:R-:W3:Y:S01]  /*0300*/  LDG.E.64 R18, desc[UR16][R18.64] ;  /* 0x0000001012127981 */ /* 0x000ee2000c1e1b00 */
[----:B------:R-:W-:-:S04]  /*0310*/  IMAD.WIDE R16, R20, 0x8, R16 ;  /* 0x0000000814107825 */ /* 0x000fc800078e0210 */
[----:B------:R-:W-:Y:S01]  /*0320*/  HFMA2 R9, -RZ, RZ, 0, 4.76837158203125e-07 ;  /* 0x00000008ff097431 */ /* 0x000fe200000001ff */
[----:B------:R-:W4:Y:S04]  /*0330*/  LDG.E.64 R14, desc[UR16][R2.64+-0x10] ;  /* 0xfffff010020e7981 */ /* 0x000f28000c1e1b00 */
[----:B------:R-:W4:Y:S01]  /*0340*/  LDG.E.64 R16, desc[UR16][R16.64] ;  /* 0x0000001010107981 */ /* 0x000f22000c1e1b00 */
[----:B------:R-:W-:-:S03]  /*0350*/  IMAD.WIDE R8, R20, R9, UR6 ;  /* 0x0000000614087e25 */ /* 0x000fc6000f8e0209 */
[----:B------:R-:W5:Y:S04]  /*0360*/  LDG.E.64 R6, desc[UR16][R2.64+-0x8] ;  /* 0xfffff81002067981 */ /* 0x000f68000c1e1b00 */
[----:B------:R-:W5:Y:S01]  /*0370*/  LDG.E.64 R8, desc[UR16][R8.64] ;  /* 0x0000001008087981 */ /* 0x000f62000c1e1b00 */
[----:B------:R-:W-:-:S04]  /*0380*/  IMAD.MOV.U32 R5, RZ, RZ, 0x8 ;  /* 0x00000008ff057424 */ /* 0x000fc800078e00ff */
[----:B------:R-:W-:-:S06]  /*0390*/  IMAD.WIDE R4, R20, R5, UR8 ;  /* 0x0000000814047e25 */ /* 0x000fcc000f8e0205 */
[----:B------:R-:W5:Y:S01]  /*03a0*/  LDG.E.64 R4, desc[UR16][R4.64] ;  /* 0x0000001004047981 */ /* 0x000f62000c1e1b00 */
[----:B--2---:R-:W-:Y:S01]  /*03b0*/  DFMA R24, R24, R22, R12 ;  /* 0x000000161818722b */ /* 0x004fe2000000000c */
[----:B------:R-:W-:Y:S02]  /*03c0*/  MOV R23, 0x8 ;  /* 0x0000000800177802 */ /* 0x000fe40000000f00 */
[----:B------:R-:W2:Y:S03]  /*03d0*/  LDG.E.64 R12, desc[UR16][R2.64] ;  /* 0x00000010020c7981 */ /* 0x000ea6000c1e1b00 */
[----:B------:R-:W-:Y:S02]  /*03e0*/  IMAD.WIDE R22, R20, R23, UR10 ;  /* 0x0000000a14167e25 */ /* 0x000fe4000f8e0217 */
[----:B---3--:R-:W-:Y:S01]  /*03f0*/  DFMA R18, R10, R18, R24 ;  /* 0x000000120a12722b */ /* 0x008fe20000000018 */
[----:B------:R-:W3:Y:S01]  /*0400*/  LDG.E.64 R10, desc[UR16][R2.64+0x8] ;  /* 0x00000810020a7981 */ /* 0x000ee2000c1e1b00 */
[----:B------:R-:W-:-:S03]  /*0410*/  IMAD.MOV.U32 R25, RZ, RZ, 0x8 ;  /* 0x00000008ff197424 */ /* 0x000fc600078e00ff */
[----:B------:R-:W3:Y:S01]  /*0420*/  LDG.E.64 R22, desc[UR16][R22.64] ;  /* 0x0000001016167981 */ /* 0x000ee2000c1e1b00 */
[C---:B------:R-:W-:Y:S02]  /*0430*/  IMAD.WIDE R24, R20.reuse, R25, UR12 ;  /* 0x0000000c14187e25 */ /* 0x040fe4000f8e0219 */
[----:B----4-:R-:W-:Y:S01]  /*0440*/  DFMA R16, R14, R16, R18 ;  /* 0x000000100e10722b */ /* 0x010fe20000000012 */
[----:B------:R-:W-:Y:S01]  /*0450*/  MOV R19, 0x8 ;  /* 0x0000000800137802 */ /* 0x000fe20000000f00 */
[----:B------:R-:W4:Y:S04]  /*0460*/  LDG.E.64 R14, desc[UR16][R2.64+0x10] ;  /* 0x00001010020e7981 */ /* 0x000f28000c1e1b00 */
[----:B------:R-:W4:Y:S01]  /*0470*/  LDG.E.64 R24, desc[UR16][R24.64] ;  /* 0x0000001018187981 */ /* 0x000f22000c1e1b00 */
[----:B------:R-:W-:Y:S01]  /*0480*/  IMAD.WIDE R18, R20, R19, UR14 ;  /* 0x0000000e14127e25 */ /* 0x000fe2000f8e0213 */
[----:B-----5:R-:W-:-:S02]  /*0490*/  DFMA R8, R6, R8, R16 ;  /* 0x000000080608722b */ /* 0x020fc40000000010 */
[----:B------:R-:W5:Y:S04]  /*04a0*/  LDG.E.64 R6, desc[UR16][R2.64+0x18] ;  /* 0x0000181002067981 */ /* 0x000f68000c1e1b00 */
[----:B------:R-:W5:Y:S01]  /*04b0*/  LDG.E.64 R18, desc[UR16][R18.64] ;  /* 0x0000001012127981 */ /* 0x000f62000c1e1b00 */
[----:B------:R-:W-:-:S04]  /*04c0*/  UIADD3 UR4, UPT, UPT, UR4, 0x8, URZ ;  /* 0x0000000804047890 */ /* 0x000fc8000fffe0ff */
[----:B------:R-:W-:Y:S01]  /*04d0*/  UISETP.NE.AND UP0, UPT, UR4, URZ, UPT ;  /* 0x000000ff0400728c */ /* 0x000fe2000bf05270 */
[----:B--2---:R-:W-:-:S08]  /*04e0*/  DFMA R4, R12, R4, R8 ;  /* 0x000000040c04722b */ /* 0x004fd00000000008 */
[----:B---3--:R-:W-:-:S08]  /*04f0*/  DFMA R4, R10, R22, R4 ;  /* 0x000000160a04722b */ /* 0x008fd00000000004 */
[----:B----4-:R-:W-:Y:S01]  /*0500*/  DFMA R4, R14, R24, R4 ;  /* 0x000000180e04722b */ /* 0x010fe20000000004 */
[----:B------:R-:W-:-:S07]  /*0510*/  IADD3 R8, P0, PT, R2, 0x40, RZ ;  /* 0x0000004002087810 */ /* 0x000fce0007f1e0ff */
[----:B-----5:R-:W-:Y:S01]  /*0520*/  DFMA R12, R6, R18, R4 ;  /* 0x00000012060c722b */ /* 0x020fe20000000004 */
[----:B------:R-:W-:Y:S01]  /*0530*/  IMAD.U32 R5, RZ, RZ, UR18 ;  /* 0x00000012ff057e24 */ /* 0x000fe2000f8e00ff */
[----:B------:R-:W-:-:S03]  /*0540*/  IADD3.X R9, PT, PT, RZ, R3, RZ, P0, !PT ;  /* 0x00000003ff097210 */ /* 0x000fc600007fe4ff */
[----:B------:R-:W-:Y:S01]  /*0550*/  IMAD R20, R5, 0x8, R20 ;  /* 0x0000000805147824 */ /* 0x000fe200078e0214 */
[----:B------:R-:W-:Y:S06]  /*0560*/  BRA.U UP0, `(.L_x_11) ;  /* 0xfffffffd002c7547 */ /* 0x000fec000b83ffff */
[----:B------:R-:W-:-:S12]  /*0570*/  ULOP3.LUT UR4, UR18, 0x7ffffff8, URZ, 0xc0, !UPT ;  /* 0x7ffffff812047892 */ /* 0x000fd8000f8ec0ff */
.L_x_10:
[----:B------:R-:W-:-:S04]  /*0580*/  ULOP3.LUT UR6, UR18, 0x7, URZ, 0xc0, !UPT ;  /* 0x0000000712067892 */ /* 0x000fc8000f8ec0ff */
[----:B------:R-:W-:-:S09]  /*0590*/  UISETP.NE.AND UP0, UPT, UR6, URZ, UPT ;  /* 0x000000ff0600728c */ /* 0x000fd2000bf05270 */
[----:B------:R-:W-:Y:S05]  /*05a0*/  BRA.U !UP0, `(.L_x_12) ;  /* 0x0000000508387547 */ /* 0x000fea000b800000 */
[----:B------:R-:W-:Y:S02]  /*05b0*/  UISETP.GE.U32.AND UP0, UPT, UR6, 0x4, UPT ;  /* 0x000000040600788c */ /* 0x000fe4000bf06070 */
[----:B------:R-:W-:-:S04]  /*05c0*/  ULOP3.LUT UR5, UR18, 0x3, URZ, 0xc0, !UPT ;  /* 0x0000000312057892 */ /* 0x000fc8000f8ec0ff */
[----:B------:R-:W-:-:S03]  /*05d0*/  UISETP.NE.AND UP1, UPT, UR5, URZ, UPT ;  /* 0x000000ff0500728c */ /* 0x000fc6000bf25270 */
[----:B------:R-:W-:Y:S08]  /*05e0*/  BRA.U !UP0, `(.L_x_13) ;  /* 0x00000001087c7547 */ /* 0x000ff0000b800000 */
[----:B------:R-:W1:Y:S01]  /*05f0*/  LDC.64 R10, c[0x0][0x380] ;  /* 0x0000e000ff0a7b82 */ /* 0x000e620000000a00 */
[----:B------:R-:W2:Y:S01]  /*0600*/  LDCU.64 UR6, c[0x0][0x380] ;  /* 0x00007000ff0677ac */ /* 0x000ea20008000a00 */
[----:B------:R-:W-:Y:S01]  /*0610*/  MOV R5, UR4 ;  /* 0x0000000400057c02 */ /* 0x000fe20008000f00 */
[C---:B------:R-:W-:Y:S01]  /*0620*/  VIADD R3, R21.reuse, UR4 ;  /* 0x0000000415037c36 */ /* 0x040fe20008000000 */
[----:B------:R-:W-:Y:S01]  /*0630*/  IADD3 R2, P0, PT, R21, UR4, RZ ;  /* 0x0000000415027c10 */ /* 0x000fe2000ff1e0ff */
[----:B------:R-:W-:Y:S02]  /*0640*/  IMAD.U32 R23, RZ, RZ, UR18 ;  /* 0x00000012ff177e24 */ /* 0x000fe4000f8e00ff */
[----:B------:R-:W-:Y:S01]  /*0650*/  IMAD R5, R5, UR18, R0 ;  /* 0x0000001205057c24 */ /* 0x000fe2000f8e0200 */
[----:B------:R-:W3:Y:S01]  /*0660*/  LDC.64 R18, c[0x0][0x388] ;  /* 0x0000e200ff127b82 */ /* 0x000ee20000000a00 */
[----:B------:R-:W-:Y:S01]  /*0670*/  MOV R25, UR18 ;  /* 0x0000001200197c02 */ /* 0x000fe20008000f00 */
[----:B-1----:R-:W-:Y:S01]  /*0680*/  IMAD.WIDE.U32 R10, R3, 0x8, R10 ;  /* 0x00000008030a7825 */ /* 0x002fe200078e000a */
[----:B------:R-:W-:-:S02]  /*0690*/  IADD3.X R3, PT, PT, RZ, RZ, RZ, P0, !PT ;  /* 0x000000ffff037210 */ /* 0x000fc400007fe4ff */
[----:B--2---:R-:W-:-:S03]  /*06a0*/  LEA R16, P0, R2, UR6, 0x3 ;  /* 0x0000000602107c11 */ /* 0x004fc6000f8018ff */
[----:B0-----:R-:W2:Y:S01]  /*06b0*/  LDG.E.64 R10, desc[UR16][R10.64] ;  /* 0x000000100a0a7981 */ /* 0x001ea2000c1e1b00 */
[----:B---3--:R-:W-:Y:S01]  /*06c0*/  IMAD.WIDE R18, R5, 0x8, R18 ;  /* 0x0000000805127825 */ /* 0x008fe200078e0212 */
[----:B------:R-:W-:-:S04]  /*06d0*/  LEA.HI.X R17, R2, UR7, R3, 0x3, P0 ;  /* 0x0000000702117c11 */ /* 0x000fc800080f1c03 */
[----:B------:R-:W2:Y:S01]  /*06e0*/  LDG.E.64 R14, desc[UR16][R18.64] ;  /* 0x00000010120e7981 */ /* 0x000ea2000c1e1b00 */
[----:B------:R-:W-:-:S03]  /*06f0*/  IMAD.WIDE R22, R23, 0x8, R18 ;  /* 0x0000000817167825 */ /* 0x000fc600078e0212 */
[----:B------:R-:W3:Y:S04]  /*0700*/  LDG.E.64 R6, desc[UR16][R16.64+0x8] ;  /* 0x0000081010067981 */ /* 0x000ee8000c1e1b00 */
[----:B------:R-:W3:Y:S01]  /*0710*/  LDG.E.64 R8, desc[UR16][R22.64] ;  /* 0x0000001016087981 */ /* 0x000ee2000c1e1b00 */
[----:B------:R-:W-:Y:S01]  /*0720*/  IMAD.WIDE R24, R25, 0x8, R22 ;  /* 0x0000000819187825 */ /* 0x000fe200078e0216 */
[----:B------:R-:W-:Y:S02]  /*0730*/  MOV R27, UR18 ;  /* 0x00000012001b7c02 */ /* 0x000fe40008000f00 */
[----:B------:R-:W4:Y:S04]  /*0740*/  LDG.E.64 R2, desc[UR16][R16.64+0x10] ;  /* 0x0000101010027981 */ /* 0x000f28000c1e1b00 */
[----:B------:R-:W4:Y:S01]  /*0750*/  LDG.E.64 R4, desc[UR16][R24.64] ;  /* 0x0000001018047981 */ /* 0x000f22000c1e1b00 */
[----:B------:R-:W-:-:S03]  /*0760*/  IMAD.WIDE R26, R27, 0x8, R24 ;  /* 0x000000081b1a7825 */ /* 0x000fc600078e0218 */
[----:B------:R-:W5:Y:S04]  /*0770*/  LDG.E.64 R18, desc[UR16][R16.64+0x18] ;  /* 0x0000181010127981 */ /* 0x000f68000c1e1b00 */
[----:B------:R-:W5:Y:S01]  /*0780*/  LDG.E.64 R26, desc[UR16][R26.64] ;  /* 0x000000101a1a7981 */ /* 0x000f62000c1e1b00 */
[----:B------:R-:W-:Y:S01]  /*0790*/  UIADD3 UR4, UPT, UPT, UR4, 0x4, URZ ;  /* 0x0000000404047890 */ /* 0x000fe2000fffe0ff */
[----:B--2---:R-:W-:-:S08]  /*07a0*/  DFMA R10, R10, R14, R12 ;  /* 0x0000000e0a0a722b */ /* 0x004fd0000000000c */
[----:B---3--:R-:W-:-:S08]  /*07b0*/  DFMA R6, R6, R8, R10 ;  /* 0x000000080606722b */ /* 0x008fd0000000000a */
[----:B----4-:R-:W-:-:S08]  /*07c0*/  DFMA R2, R2, R4, R6 ;  /* 0x000000040202722b */ /* 0x010fd00000000006 */
[----:B-----5:R-:W-:-:S11]  /*07d0*/  DFMA R12, R18, R26, R2 ;  /* 0x0000001a120c722b */ /* 0x020fd60000000002 */
.L_x_13:
[----:B------:R-:W-:Y:S05]  /*07e0*/  BRA.U !UP1, `(.L_x_12) ;  /* 0x0000000109a87547 */ /* 0x000fea000b800000 */
[----:B------:R-:W-:Y:S01]  /*07f0*/  UISETP.NE.AND UP0, UPT, UR5, 0x1, UPT ;  /* 0x000000010500788c */ /* 0x000fe2000bf05270 */
[----:B------:R-:W-:Y:S01]  /*0800*/  IMAD.U32 R9, RZ, RZ, UR4 ;  /* 0x00000004ff097e24 */ /* 0x000fe2000f8e00ff */
[----:B------:R-:W-:Y:S02]  /*0810*/  ULOP3.LUT UR5, UR18, 0x1, URZ, 0xc0, !UPT ;  /* 0x0000000112057892 */ /* 0x000fe4000f8ec0ff */
[----:B------:R-:W-:Y:S02]  /*0820*/  MOV R11, UR18 ;  /* 0x00000012000b7c02 */ /* 0x000fe40008000f00 */
[----:B------:R-:W-:Y:S01]  /*0830*/  PLOP3.LUT P1, PT, PT, PT, UP0, 0x80, 0x8 ;  /* 0x000000000008781c */ /* 0x000fe20003f2f008 */
[----:B------:R-:W-:-:S04]  /*0840*/  UISETP.NE.U32.AND UP1, UPT, UR5, 0x1, UPT ;  /* 0x000000010500788c */ /* 0x000fc8000bf25070 */
[----:B------:R-:W1:Y:S02]  /*0850*/  @UP0 LDCU.128 UR8, c[0x0][0x380] ;  /* 0x00007000ff0807ac */ /* 0x000e640008000c00 */
[----:B------:R-:W-:Y:S01]  /*0860*/  PLOP3.LUT P0, PT, PT, PT, UP1, 0x80, 0x8 ;  /* 0x000000000008781c */ /* 0x000fe20003f0f018 */
[----:B------:R-:W2:Y:S05]  /*0870*/  @UP0 LDCU.64 UR6, c[0x0][0x380] ;  /* 0x00007000ff0607ac */ /* 0x000eaa0008000a00 */
[C---:B------:R-:W-:Y:S01]  /*0880*/  @P1 IADD3 R7, PT, PT, R21.reuse, UR4, RZ ;  /* 0x0000000415071c10 */ /* 0x040fe2000fffe0ff */
[----:B------:R-:W3:Y:S01]  /*0890*/  @!UP1 LDCU.128 UR12, c[0x0][0x380] ;  /* 0x00007000ff0c97ac */ /* 0x000ee20008000c00 */
[----:B------:R-:W-:Y:S01]  /*08a0*/  @P1 IADD3 R6, P2, PT, R21, UR4, RZ ;  /* 0x0000000415061c10 */ /* 0x000fe2000ff5e0ff */
[----:B------:R-:W-:Y:S01]  /*08b0*/  @P1 IMAD R9, R9, UR18, R0 ;  /* 0x0000001209091c24 */ /* 0x000fe2000f8e0200 */
[----:B------:R-:W-:Y:S01]  /*08c0*/  @UP0 UIADD3 UR4, UPT, UPT, UR4, 0x2, URZ ;  /* 0x0000000204040890 */ /* 0x000fe2000fffe0ff */
[----:B-1----:R-:W-:Y:S01]  /*08d0*/  MOV R2, UR8 ;  /* 0x0000000800027c02 */ /* 0x002fe20008000f00 */
[----:B------:R-:W-:Y:S01]  /*08e0*/  IMAD.U32 R3, RZ, RZ, UR9 ;  /* 0x00000009ff037e24 */ /* 0x000fe2000f8e00ff */
[----:B------:R-:W-:-:S02]  /*08f0*/  MOV R4, UR10 ;  /* 0x0000000a00047c02 */ /* 0x000fc40008000f00 */
[----:B------:R-:W-:Y:S01]  /*0900*/  MOV R5, UR11 ;  /* 0x0000000b00057c02 */ /* 0x000fe20008000f00 */
[----:B------:R-:W-:-:S04]  /*0910*/  @P1 IMAD.WIDE.U32 R2, R7, 0x8, R2 ;  /* 0x0000000807021825 */ /* 0x000fc800078e0002 */
[----:B------:R-:W-:Y:S01]  /*0920*/  @P1 IMAD.WIDE R4, R9, 0x8, R4 ;  /* 0x0000000809041825 */ /* 0x000fe200078e0204 */
[----:B------:R-:W-:Y:S01]  /*0930*/  MOV R19, UR4 ;  /* 0x0000000400137c02 */ /* 0x000fe20008000f00 */
[----:B0-----:R-:W4:Y:S02]  /*0940*/  @P1 LDG.E.64 R2, desc[UR16][R2.64] ;  /* 0x0000001002021981 */ /* 0x001f24000c1e1b00 */
[----:B------:R-:W-:Y:S01]  /*0950*/  @P1 IMAD.X R7, RZ, RZ, RZ, P2 ;  /* 0x000000ffff071224 */ /* 0x000fe200010e06ff */
[----:B--2---:R-:W-:-:S04]  /*0960*/  @P1 LEA R8, P2, R6, UR6, 0x3 ;  /* 0x0000000606081c11 */ /* 0x004fc8000f8418ff */
[----:B------:R-:W-:Y:S01]  /*0970*/  @P1 LEA.HI.X R9, R6, UR7, R7, 0x3, P2 ;  /* 0x0000000706091c11 */ /* 0x000fe200090f1c07 */
[----:B------:R-:W-:Y:S02]  /*0980*/  @P1 IMAD.WIDE R6, R11, 0x8, R4 ;  /* 0x000000080b061825 */ /* 0x000fe400078e0204 */
[----:B------:R-:W4:Y:S01]  /*0990*/  @P1 LDG.E.64 R4, desc[UR16][R4.64] ;  /* 0x0000001004041981 */ /* 0x000f22000c1e1b00 */
[----:B---3--:R-:W-:Y:S01]  /*09a0*/  MOV R14, UR12 ;  /* 0x0000000c000e7c02 */ /* 0x008fe20008000f00 */
[----:B------:R-:W-:Y:S01]  /*09b0*/  IMAD.U32 R15, RZ, RZ, UR13 ;  /* 0x0000000dff0f7e24 */ /* 0x000fe2000f8e00ff */
[----:B------:R-:W-:Y:S01]  /*09c0*/  MOV R10, UR14 ;  /* 0x0000000e000a7c02 */ /* 0x000fe20008000f00 */
[----:B------:R-:W-:Y:S01]  /*09d0*/  IMAD.U32 R11, RZ, RZ, UR15 ;  /* 0x0000000fff0b7e24 */ /* 0x000fe2000f8e00ff */
[----:B------:R-:W-:Y:S01]  /*09e0*/  @!P0 IADD3 R17, PT, PT, R21, UR4, RZ ;  /* 0x0000000415118c10 */ /* 0x000fe2000fffe0ff */
[----:B------:R-:W-:Y:S01]  /*09f0*/  @!P0 IMAD R19, R19, UR18, R0 ;  /* 0x0000001213138c24 */ /* 0x000fe2000f8e0200 */
[----:B------:R-:W2:Y:S04]  /*0a00*/  @P1 LDG.E.64 R6, desc[UR16][R6.64] ;  /* 0x0000001006061981 */ /* 0x000ea8000c1e1b00 */
[----:B------:R-:W2:Y:S01]  /*0a10*/  @P1 LDG.E.64 R8, desc[UR16][R8.64+0x8] ;  /* 0x0000081008081981 */ /* 0x000ea2000c1e1b00 */
[----:B------:R-:W-:-:S04]  /*0a20*/  @!P0 IMAD.WIDE.U32 R14, R17, 0x8, R14 ;  /* 0x00000008110e8825 */ /* 0x000fc800078e000e */
[----:B------:R-:W-:Y:S02]  /*0a30*/  @!P0 IMAD.WIDE R10, R19, 0x8, R10 ;  /* 0x00000008130a8825 */ /* 0x000fe400078e020a */
[----:B------:R-:W3:Y:S04]  /*0a40*/  @!P0 LDG.E.64 R14, desc[UR16][R14.64] ;  /* 0x000000100e0e8981 */ /* 0x000ee8000c1e1b00 */
[----:B------:R-:W3:Y:S01]  /*0a50*/  @!P0 LDG.E.64 R10, desc[UR16][R10.64] ;  /* 0x000000100a0a8981 */ /* 0x000ee2000c1e1b00 */
[----:B----4-:R-:W-:-:S08]  /*0a60*/  @P1 DFMA R2, R2, R4, R12 ;  /* 0x000000040202122b */ /* 0x010fd0000000000c */
[----:B--2---:R-:W-:-:S08]  /*0a70*/  @P1 DFMA R12, R8, R6, R2 ;  /* 0x00000006080c122b */ /* 0x004fd00000000002 */
[----:B---3--:R-:W-:-:S11]  /*0a80*/  @!P0 DFMA R12, R14, R10, R12 ;  /* 0x0000000a0e0c822b */ /* 0x008fd6000000000c */
.L_x_12:
[----:B------:R-:W1:Y:S01]  /*0a90*/  LDC.64 R2, c[0x0][0x390] ;  /* 0x0000e400ff027b82 */ /* 0x000e620000000a00 */
[----:B------:R-:W-:-:S05]  /*0aa0*/  IADD3 R21, PT, PT, R0, R21, RZ ;  /* 0x0000001500157210 */ /* 0x000fca0007ffe0ff */
[----:B-1----:R-:W-:-:S05]  /*0ab0*/  IMAD.WIDE R2, R21, 0x8, R2 ;  /* 0x0000000815027825 */ /* 0x002fca00078e0202 */
[----:B0-----:R-:W-:Y:S01]  /*0ac0*/  STG.E.64 desc[UR16][R2.64], R12 ;  /* 0x0000000c02007986 */ /* 0x001fe2000c101b10 */
[----:B------:R-:W-:Y:S05]  /*0ad0*/  EXIT ;  /* 0x000000000000794d */ /* 0x000fea0003800000 */
.L_x_14:
        /* <DEDUP_REMOVED lines=10> */
.L_x_23:


//--------------------- .text._Z4ker1PKdS0_Pdi    --------------------------
	.section	.text._Z4ker1PKdS0_Pdi,"ax",@progbits
	.align	128
        .global         _Z4ker1PKdS0_Pdi
        .type           _Z4ker1PKdS0_Pdi,@function
        .size           _Z4ker1PKdS0_Pdi,(.L_x_24 - _Z4ker1PKdS0_Pdi)
        .other          _Z4ker1PKdS0_Pdi,@"STO_CUDA_ENTRY STV_DEFAULT"
_Z4ker1PKdS0_Pdi:
.text._Z4ker1PKdS0_Pdi:
[----:B------:R-:W-:Y:S01]  /*0000*/  LDC R1, c[0x0][0x37c] ;  /* 0x0000df00ff017b82 */ /* 0x000fe20000000800 */
[----:B------:R-:W0:Y:S01]  /*0010*/  S2R R0, SR_CTAID.X ;  /* 0x0000000000007919 */ /* 0x000e220000002500 */
[----:B------:R-:W0:Y:S01]  /*0020*/  LDCU UR4, c[0x0][0x360] ;  /* 0x00006c00ff0477ac */ /* 0x000e220008000800 */
[----:B------:R-:W0:Y:S01]  /*0030*/  S2R R3, SR_TID.X ;  /* 0x0000000000037919 */ /* 0x000e220000002100 */
[----:B------:R-:W1:Y:S01]  /*0040*/  LDCU UR5, c[0x0][0x364] ;  /* 0x00006c80ff0577ac */ /* 0x000e620008000800 */
[----:B------:R-:W1:Y:S01]  /*0050*/  S2R R21, SR_CTAID.Y ;  /* 0x0000000000157919 */ /* 0x000e620000002600 */
[----:B------:R-:W2:Y:S01]  /*0060*/  LDCU UR18, c[0x0][0x398] ;  /* 0x00007300ff1277ac */ /* 0x000ea20008000800 */
[----:B------:R-:W1:Y:S01]  /*0070*/  S2R R2, SR_TID.Y ;  /* 0x0000000000027919 */ /* 0x000e620000002200 */
[----:B0-----:R-:W-:Y:S02]  /*0080*/  IMAD R0, R0, UR4, R3 ;  /* 0x0000000400007c24 */ /* 0x001fe4000f8e0203 */
[----:B-1----:R-:W-:-:S05]  /*0090*/  IMAD R21, R21, UR5, R2 ;  /* 0x0000000515157c24 */ /* 0x002fca000f8e0202 */
        /* <DEDUP_REMOVED lines=10> */
[----:B------:R-:W-:Y:S01]  /*0140*/  IMAD.MOV.U32 R20, RZ, RZ, R0 ;  /* 0x000000ffff147224 */ /* 0x000fe200078e0000 */
        /* <DEDUP_REMOVED lines=11> */
[----:B------:R-:W-:-:S03]  /*0200*/  UIMAD.WIDE UR14, UR18, 0x38, UR22 ;  /* 0x00000038120e78a5 */ /* 0x000fc6000f8e0216 */
[----:B------:R-:W-:-:S09]  /*0210*/  IADD3.X R9, PT, PT, RZ, R3, RZ, P0, !PT ;  /* 0x00000003ff097210 */ /* 0x000fd200007fe4ff */
.L_x_16:
[----:B------:R-:W-:Y:S01]  /*0220*/  HFMA2 R23, -RZ, RZ, 0, 4.76837158203125e-07 ;  /* 0x00000008ff177431 */ /* 0x000fe200000001ff */
[----:B------:R-:W-:Y:S01]  /*0230*/  UIMAD.WIDE UR24, UR18, 0x8, UR22 ;  /* 0x00000008121878a5 */ /* 0x000fe2000f8e0216 */
[----:B------:R-:W-:Y:S01]  /*0240*/  IMAD.MOV.U32 R2, RZ, RZ, R8 ;  /* 0x000000ffff027224 */ /* 0x000fe200078e0008 */
[----:B------:R-:W-:Y:S01]  /*0250*/  MOV R3, R9 ;  /* 0x0000000900037202 */ /* 0x000fe20000000f00 */
[----:B------:R-:W-:-:S03]  /*0260*/  UIMAD.WIDE UR20, UR18, 0x10, UR22 ;  /* 0x00000010121478a5 */ /* 0x000fc6000f8e0216 */
[----:B------:R-:W-:Y:S01]  /*0270*/  MOV R19, UR25 ;  /* 0x0000001900137c02 */ /* 0x000fe20008000f00 */
[----:B------:R-:W-:Y:S01]  /*0280*/  IMAD.U32 R18, RZ, RZ, UR24 ;  /* 0x00000018ff127e24 */ /* 0x000fe2000f8e00ff */
[----:B0-----:R-:W2:Y:S01]  /*0290*/  LDG.E.64 R24, desc[UR16][R2.64+-0x20] ;  /* 0xffffe01002187981 */ /* 0x001ea2000c1e1b00 */
[C---:B------:R-:W-:Y:S01]  /*02a0*/  IMAD.WIDE R22, R20.reuse, R23, UR22 ;  /* 0x0000001614167e25 */ /* 0x040fe2000f8e0217 */
[----:B------:R-:W-:Y:S02]  /*02b0*/  MOV R16, UR20 ;  /* 0x0000001400107c02 */ /* 0x000fe40008000f00 */
[----:B------:R-:W3:Y:S01]  /*02c0*/  LDG.E.64 R10, desc[UR16][R2.64+-0x18] ;  /* 0xffffe810020a7981 */ /* 0x000ee2000c1e1b00 */
[----:B------:R-:W-:-:S03]  /*02d0*/  IMAD.WIDE R18, R20, 0x8, R18 ;  /* 0x0000000814127825 */ /* 0x000fc600078e0212 */
[----:B------:R-:W2:Y:S01]  /*02e0*/  LDG.E.64 R22, desc[UR16][R22.64] ;  /* 0x0000001016167981 */ /* 0x000ea2000c1e1b00 */
        /* <DEDUP_REMOVED lines=9> */
[----:B------:R-:W-:-:S05]  /*0380*/  MOV R5, 0x8 ;  /* 0x0000000800057802 */ /* 0x000fca0000000f00 */
[----:B------:R-:W-:-:S06]  /*0390*/  IMAD.WIDE R4, R20, R5, UR8 ;  /* 0x0000000814047e25 */ /* 0x000fcc000f8e0205 */
[----:B------:R-:W5:Y:S01]  /*03a0*/  LDG.E.64 R4, desc[UR16][R4.64] ;  /* 0x0000001004047981 */ /* 0x000f62000c1e1b00 */
[----:B--2---:R-:W-:Y:S01]  /*03b0*/  DFMA R24, R24, R22, R12 ;  /* 0x000000161818722b */ /* 0x004fe2000000000c */
[----:B------:R-:W-:Y:S02]  /*03c0*/  IMAD.MOV.U32 R23, RZ, RZ, 0x8 ;  /* 0x00000008ff177424 */ /* 0x000fe400078e00ff */
[----:B------:R-:W2:Y:S02]  /*03d0*/  LDG.E.64 R12, desc[UR16][R2.64] ;  /* 0x00000010020c7981 */ /* 0x000ea4000c1e1b00 */
[----:B------:R-:W-:-:S03]  /*03e0*/  IMAD.WIDE R22, R20, R23, UR10 ;  /* 0x0000000a14167e25 */ /* 0x000fc6000f8e0217 */
[----:B---3--:R-:W-:Y:S01]  /*03f0*/  DFMA R18, R10, R18, R24 ;  /* 0x000000120a12722b */ /* 0x008fe20000000018 */
[----:B------:R-:W-:Y:S01]  /*0400*/  MOV R25, 0x8 ;  /* 0x0000000800197802 */ /* 0x000fe20000000f00 */
[----:B------:R-:W3:Y:S04]  /*0410*/  LDG.E.64 R10, desc[UR16][R2.64+0x8] ;  /* 0x00000810020a7981 */ /* 0x000ee8000c1e1b00 */
[----:B------:R-:W3:Y:S01]  /*0420*/  LDG.E.64 R22, desc[UR16][R22.64] ;  /* 0x0000001016167981 */ /* 0x000ee2000c1e1b00 */
[C---:B------:R-:W-:Y:S01]  /*0430*/  IMAD.WIDE R24, R20.reuse, R25, UR12 ;  /* 0x0000000c14187e25 */ /* 0x040fe2000f8e0219 */
        /* <DEDUP_REMOVED lines=16> */
[----:B------:R-:W-:-:S04]  /*0540*/  IADD3.X R9, PT, PT, RZ, R3, RZ, P0, !PT ;  /* 0x00000003ff097210 */ /* 0x000fc800007fe4ff */
[----:B------:R-:W-:Y:S01]  /*0550*/  LEA R20, R5, R20, 0x3 ;  /* 0x0000001405147211 */ /* 0x000fe200078e18ff */
[----:B------:R-:W-:Y:S06]  /*0560*/  BRA.U UP0, `(.L_x_16) ;  /* 0xfffffffd002c7547 */ /* 0x000fec000b83ffff */
[----:B------:R-:W-:-:S12]  /*0570*/  ULOP3.LUT UR4, UR18, 0x7ffffff8, URZ, 0xc0, !UPT ;  /* 0x7ffffff812047892 */ /* 0x000fd8000f8ec0ff */
.L_x_15:
        /* <DEDUP_REMOVED lines=9> */
[----:B------:R-:W-:Y:S01]  /*0610*/  IMAD.U32 R5, RZ, RZ, UR4 ;  /* 0x00000004ff057e24 */ /* 0x000fe2000f8e00ff */
[C---:B------:R-:W-:Y:S01]  /*0620*/  IADD3 R3, PT, PT, R21.reuse, UR4, RZ ;  /* 0x0000000415037c10 */ /* 0x040fe2000fffe0ff */
[----:B------:R-:W-:Y:S01]  /*0630*/  IMAD.U32 R23, RZ, RZ, UR18 ;  /* 0x00000012ff177e24 */ /* 0x000fe2000f8e00ff */
[----:B------:R-:W-:Y:S01]  /*0640*/  IADD3 R2, P0, PT, R21, UR4, RZ ;  /* 0x0000000415027c10 */ /* 0x000fe2000ff1e0ff */
[----:B------:R-:W-:Y:S02]  /*0650*/  IMAD R5, R5, UR18, R0 ;  /* 0x0000001205057c24 */ /* 0x000fe4000f8e0200 */
        /* <DEDUP_REMOVED lines=24> */
.L_x_18:
        /* <DEDUP_REMOVED lines=43> */
.L_x_17:
[----:B------:R-:W1:Y:S01]  /*0a90*/  LDC.64 R2, c[0x0][0x390] ;  /* 0x0000e400ff027b82 */ /* 0x000e620000000a00 */
[----:B------:R-:W-:-:S05]  /*0aa0*/  IADD3 R21, PT, PT, R0, R21, RZ ;  /* 0x0000001500157210 */ /* 0x000fca0007ffe0ff */
[----:B-1----:R-:W-:-:S05]  /*0ab0*/  IMAD.WIDE R2, R21, 0x8, R2 ;  /* 0x0000000815027825 */ /* 0x002fca00078e0202 */
[----:B0-----:R-:W-:Y:S01]  /*0ac0*/  STG.E.64 desc[UR16][R2.64], R12 ;  /* 0x0000000c02007986 */ /* 0x001fe2000c101b10 */
[----:B------:R-:W-:Y:S05]  /*0ad0*/  EXIT ;  /* 0x000000000000794d */ /* 0x000fea0003800000 */
.L_x_19:
        /* <DEDUP_REMOVED lines=10> */
.L_x_24:


//--------------------- .nv.shared._Z4ker4PKdS0_Pdi --------------------------
	.section	.nv.shared._Z4ker4PKdS0_Pdi,"aw",@nobits
	.sectionflags	@""
	.align	8
.nv.shared._Z4ker4PKdS0_Pdi:
	.zero		17408


//--------------------- .nv.shared.reserved.0     --------------------------
	.section	.nv.shared.reserved.0,"aw",@nobits
	.weak		__nv_reservedSMEM_offset_0_alias
	.size		__nv_reservedSMEM_offset_0_alias, 0, 64
	.other		__nv_reservedSMEM_offset_0_alias,@"STO_CUDA_RESERVED_SHARED STV_DEFAULT"
__nv_reservedSMEM_offset_0_alias:
	.zero		0
	.zero		64


//--------------------- .nv.shared._Z7ker3_v2PKdS0_Pdi --------------------------
	.section	.nv.shared._Z7ker3_v2PKdS0_Pdi,"aw",@nobits
	.sectionflags	@""
	.align	8
.nv.shared._Z7ker3_v2PKdS0_Pdi:
	.zero		17408


//--------------------- .nv.shared._Z4ker3PKdS0_Pdi --------------------------
	.section	.nv.shared._Z4ker3PKdS0_Pdi,"aw",@nobits
	.sectionflags	@""
	.align	8
.nv.shared._Z4ker3PKdS0_Pdi:
	.zero		17408


//--------------------- .nv.constant0._Z4ker4PKdS0_Pdi --------------------------
	.section	.nv.constant0._Z4ker4PKdS0_Pdi,"a",@progbits
	.sectionflags	@""
	.align	4
.nv.constant0._Z4ker4PKdS0_Pdi:
	.zero		924


//--------------------- .nv.constant0._Z7ker3_v2PKdS0_Pdi --------------------------
	.section	.nv.constant0._Z7ker3_v2PKdS0_Pdi,"a",@progbits
	.sectionflags	@""
	.align	4
.nv.constant0._Z7ker3_v2PKdS0_Pdi:
	.zero		924


//--------------------- .nv.constant0._Z4ker3PKdS0_Pdi --------------------------
	.section	.nv.constant0._Z4ker3PKdS0_Pdi,"a",@progbits
	.sectionflags	@""
	.align	4
.nv.constant0._Z4ker3PKdS0_Pdi:
	.zero		924


//--------------------- .nv.constant0._Z4ker2PKdS0_Pdi --------------------------
	.section	.nv.constant0._Z4ker2PKdS0_Pdi,"a",@progbits
	.sectionflags	@""
	.align	4
.nv.constant0._Z4ker2PKdS0_Pdi:
	.zero		924


//--------------------- .nv.constant0._Z4ker1PKdS0_Pdi --------------------------
	.section	.nv.constant0._Z4ker1PKdS0_Pdi,"a",@progbits
	.sectionflags	@""
	.align	4
.nv.constant0._Z4ker1PKdS0_Pdi:
	.zero		924


//--------------------- SYMBOLS --------------------------

	.type		.nv.reservedSmem.offset0,@object
	.size		.nv.reservedSmem.offset0,0x4
	.type		.nv.reservedSmem.cap,@object
	.size		.nv.reservedSmem.cap,0x4
